//
// Generated by NVIDIA NVVM Compiler
//
// Compiler Build ID: CL-36424714
// Cuda compilation tools, release 13.0, V13.0.88
// Based on NVVM 20.0.0
//

.version 9.0
.target sm_100
.address_size 64

	// .globl	_Z8KGkernelPyPci
.const .align 1 .b8 hex2str_map[17] = {48, 49, 50, 51, 52, 53, 54, 55, 56, 57, 65, 66, 67, 68, 69, 70};

.visible .entry _Z8KGkernelPyPci(
	.param .u64 .ptr .align 1 _Z8KGkernelPyPci_param_0,
	.param .u64 .ptr .align 1 _Z8KGkernelPyPci_param_1,
	.param .u32 _Z8KGkernelPyPci_param_2
)
{
	.local .align 16 .b8 	__local_depot0[64];
	.reg .b64 	%SP;
	.reg .b64 	%SPL;
	.reg .pred 	%p<90>;
	.reg .b16 	%rs<19>;
	.reg .b32 	%r<741>;
	.reg .b64 	%rd<383>;

	mov.u64 	%SPL, __local_depot0;
	ld.param.u64 	%rd142, [_Z8KGkernelPyPci_param_0];
	ld.param.u64 	%rd139, [_Z8KGkernelPyPci_param_1];
	ld.param.u32 	%r1, [_Z8KGkernelPyPci_param_2];
	cvta.to.global.u64 	%rd143, %rd142;
	mov.u32 	%r2, %ctaid.x;
	mov.u32 	%r3, %ntid.x;
	mov.u32 	%r4, %tid.x;
	mad.lo.s32 	%r5, %r2, %r3, %r4;
	mul.wide.s32 	%rd144, %r5, 8;
	add.s64 	%rd1, %rd143, %rd144;
	ld.global.u64 	%rd2, [%rd1];
	mul.hi.u64 	%rd145, %rd2, -8812318963558511995;
	shr.u64 	%rd146, %rd145, 31;
	mul.lo.s64 	%rd147, %rd146, 4111722371;
	sub.s64 	%rd337, %rd2, %rd147;
	mov.b64 	%rd333, 1;
	mov.b64 	%rd326, 1489359863;
	bra.uni 	$L__BB0_2;
$L__BB0_1:
	setp.lt.u64 	%p11, %rd326, 2;
	shr.u64 	%rd326, %rd326, 1;
	@%p11 bra 	$L__BB0_13;
$L__BB0_2:
	mov.u64 	%rd334, %rd337;
	mov.u64 	%rd329, %rd333;
	and.b64  	%rd148, %rd326, 1;
	setp.eq.b64 	%p1, %rd148, 1;
	not.pred 	%p2, %p1;
	@%p2 bra 	$L__BB0_8;
	setp.eq.s64 	%p3, %rd334, 0;
	mov.b64 	%rd333, 0;
	@%p3 bra 	$L__BB0_8;
	mov.b64 	%rd333, 0;
	mov.u64 	%rd330, %rd334;
$L__BB0_5:
	mul.hi.u64 	%rd151, %rd329, -8812318963558511995;
	shr.u64 	%rd152, %rd151, 31;
	mul.lo.s64 	%rd153, %rd152, 4111722371;
	sub.s64 	%rd12, %rd329, %rd153;
	and.b64  	%rd154, %rd330, 1;
	setp.eq.b64 	%p4, %rd154, 1;
	not.pred 	%p5, %p4;
	@%p5 bra 	$L__BB0_7;
	add.s64 	%rd155, %rd333, %rd12;
	mul.hi.u64 	%rd156, %rd155, -8812318963558511995;
	shr.u64 	%rd157, %rd156, 31;
	mul.lo.s64 	%rd158, %rd157, 4111722371;
	sub.s64 	%rd333, %rd155, %rd158;
$L__BB0_7:
	shl.b64 	%rd329, %rd12, 1;
	shr.u64 	%rd16, %rd330, 1;
	setp.gt.u64 	%p6, %rd330, 1;
	mov.u64 	%rd330, %rd16;
	@%p6 bra 	$L__BB0_5;
$L__BB0_8:
	setp.eq.s64 	%p7, %rd334, 0;
	mov.b64 	%rd337, 0;
	@%p7 bra 	$L__BB0_1;
	mov.b64 	%rd337, 0;
	mov.u64 	%rd335, %rd334;
$L__BB0_10:
	mul.hi.u64 	%rd161, %rd334, -8812318963558511995;
	shr.u64 	%rd162, %rd161, 31;
	mul.lo.s64 	%rd163, %rd162, 4111722371;
	sub.s64 	%rd21, %rd334, %rd163;
	and.b64  	%rd164, %rd335, 1;
	setp.eq.b64 	%p8, %rd164, 1;
	not.pred 	%p9, %p8;
	@%p9 bra 	$L__BB0_12;
	add.s64 	%rd165, %rd337, %rd21;
	mul.hi.u64 	%rd166, %rd165, -8812318963558511995;
	shr.u64 	%rd167, %rd166, 31;
	mul.lo.s64 	%rd168, %rd167, 4111722371;
	sub.s64 	%rd337, %rd165, %rd168;
$L__BB0_12:
	shl.b64 	%rd334, %rd21, 1;
	shr.u64 	%rd25, %rd335, 1;
	setp.lt.u64 	%p10, %rd335, 2;
	mov.u64 	%rd335, %rd25;
	@%p10 bra 	$L__BB0_1;
	bra.uni 	$L__BB0_10;
$L__BB0_13:
	mul.hi.u64 	%rd171, %rd2, 3382665962038557563;
	shr.u64 	%rd172, %rd171, 29;
	mul.lo.s64 	%rd173, %rd172, 2927726363;
	sub.s64 	%rd350, %rd2, %rd173;
	mov.b64 	%rd346, 1;
	mov.b64 	%rd339, 2889486379;
	bra.uni 	$L__BB0_15;
$L__BB0_14:
	setp.lt.u64 	%p22, %rd339, 2;
	shr.u64 	%rd339, %rd339, 1;
	@%p22 bra 	$L__BB0_26;
$L__BB0_15:
	mov.u64 	%rd347, %rd350;
	mov.u64 	%rd342, %rd346;
	and.b64  	%rd174, %rd339, 1;
	setp.eq.b64 	%p12, %rd174, 1;
	not.pred 	%p13, %p12;
	@%p13 bra 	$L__BB0_21;
	setp.eq.s64 	%p14, %rd347, 0;
	mov.b64 	%rd346, 0;
	@%p14 bra 	$L__BB0_21;
	mov.b64 	%rd346, 0;
	mov.u64 	%rd343, %rd347;
$L__BB0_18:
	mul.hi.u64 	%rd177, %rd342, 3382665962038557563;
	shr.u64 	%rd178, %rd177, 29;
	mul.lo.s64 	%rd179, %rd178, 2927726363;
	sub.s64 	%rd35, %rd342, %rd179;
	and.b64  	%rd180, %rd343, 1;
	setp.eq.b64 	%p15, %rd180, 1;
	not.pred 	%p16, %p15;
	@%p16 bra 	$L__BB0_20;
	add.s64 	%rd181, %rd346, %rd35;
	mul.hi.u64 	%rd182, %rd181, 3382665962038557563;
	shr.u64 	%rd183, %rd182, 29;
	mul.lo.s64 	%rd184, %rd183, 2927726363;
	sub.s64 	%rd346, %rd181, %rd184;
$L__BB0_20:
	shl.b64 	%rd342, %rd35, 1;
	shr.u64 	%rd39, %rd343, 1;
	setp.gt.u64 	%p17, %rd343, 1;
	mov.u64 	%rd343, %rd39;
	@%p17 bra 	$L__BB0_18;
$L__BB0_21:
	setp.eq.s64 	%p18, %rd347, 0;
	mov.b64 	%rd350, 0;
	@%p18 bra 	$L__BB0_14;
	mov.b64 	%rd350, 0;
	mov.u64 	%rd348, %rd347;
$L__BB0_23:
	mul.hi.u64 	%rd187, %rd347, 3382665962038557563;
	shr.u64 	%rd188, %rd187, 29;
	mul.lo.s64 	%rd189, %rd188, 2927726363;
	sub.s64 	%rd44, %rd347, %rd189;
	and.b64  	%rd190, %rd348, 1;
	setp.eq.b64 	%p19, %rd190, 1;
	not.pred 	%p20, %p19;
	@%p20 bra 	$L__BB0_25;
	add.s64 	%rd191, %rd350, %rd44;
	mul.hi.u64 	%rd192, %rd191, 3382665962038557563;
	shr.u64 	%rd193, %rd192, 29;
	mul.lo.s64 	%rd194, %rd193, 2927726363;
	sub.s64 	%rd350, %rd191, %rd194;
$L__BB0_25:
	shl.b64 	%rd347, %rd44, 1;
	shr.u64 	%rd48, %rd348, 1;
	setp.lt.u64 	%p21, %rd348, 2;
	mov.u64 	%rd348, %rd48;
	@%p21 bra 	$L__BB0_14;
	bra.uni 	$L__BB0_23;
$L__BB0_26:
	setp.lt.u64 	%p23, %rd333, -6408746090795984943;
	add.s64 	%rd197, %rd333, 6408746090795984943;
	selp.b64 	%rd353, %rd333, %rd197, %p23;
	mov.b64 	%rd355, 0;
	mov.b64 	%rd351, 6650392802909210989;
$L__BB0_27:
	and.b64  	%rd198, %rd351, 1;
	setp.eq.b64 	%p24, %rd198, 1;
	not.pred 	%p25, %p24;
	@%p25 bra 	$L__BB0_31;
	add.s64 	%rd354, %rd355, %rd353;
	setp.ge.u64 	%p26, %rd354, %rd355;
	@%p26 bra 	$L__BB0_30;
	setp.lt.u64 	%p27, %rd354, -6408746090795984943;
	add.s64 	%rd199, %rd354, 6408746090795984943;
	selp.b64 	%rd200, %rd354, %rd199, %p27;
	add.s64 	%rd354, %rd200, 6408746090795984943;
$L__BB0_30:
	setp.lt.u64 	%p28, %rd354, -6408746090795984943;
	add.s64 	%rd201, %rd354, 6408746090795984943;
	selp.b64 	%rd355, %rd354, %rd201, %p28;
$L__BB0_31:
	shl.b64 	%rd356, %rd353, 1;
	setp.gt.s64 	%p29, %rd353, -1;
	@%p29 bra 	$L__BB0_33;
	setp.lt.u64 	%p30, %rd356, -6408746090795984943;
	add.s64 	%rd202, %rd356, 6408746090795984943;
	selp.b64 	%rd203, %rd356, %rd202, %p30;
	add.s64 	%rd356, %rd203, 6408746090795984943;
$L__BB0_33:
	setp.lt.u64 	%p31, %rd356, -6408746090795984943;
	add.s64 	%rd205, %rd356, 6408746090795984943;
	selp.b64 	%rd61, %rd356, %rd205, %p31;
	and.b64  	%rd206, %rd351, 2;
	setp.eq.s64 	%p32, %rd206, 0;
	@%p32 bra 	$L__BB0_37;
	add.s64 	%rd357, %rd355, %rd61;
	setp.ge.u64 	%p33, %rd357, %rd355;
	@%p33 bra 	$L__BB0_36;
	setp.lt.u64 	%p34, %rd357, -6408746090795984943;
	add.s64 	%rd207, %rd357, 6408746090795984943;
	selp.b64 	%rd208, %rd357, %rd207, %p34;
	add.s64 	%rd357, %rd208, 6408746090795984943;
$L__BB0_36:
	setp.lt.u64 	%p35, %rd357, -6408746090795984943;
	add.s64 	%rd209, %rd357, 6408746090795984943;
	selp.b64 	%rd355, %rd357, %rd209, %p35;
$L__BB0_37:
	shl.b64 	%rd359, %rd61, 1;
	setp.gt.s64 	%p36, %rd61, -1;
	@%p36 bra 	$L__BB0_39;
	setp.lt.u64 	%p37, %rd359, -6408746090795984943;
	add.s64 	%rd210, %rd359, 6408746090795984943;
	selp.b64 	%rd211, %rd359, %rd210, %p37;
	add.s64 	%rd359, %rd211, 6408746090795984943;
$L__BB0_39:
	setp.lt.u64 	%p38, %rd359, -6408746090795984943;
	add.s64 	%rd213, %rd359, 6408746090795984943;
	selp.b64 	%rd70, %rd359, %rd213, %p38;
	and.b64  	%rd214, %rd351, 4;
	setp.eq.s64 	%p39, %rd214, 0;
	@%p39 bra 	$L__BB0_43;
	add.s64 	%rd360, %rd355, %rd70;
	setp.ge.u64 	%p40, %rd360, %rd355;
	@%p40 bra 	$L__BB0_42;
	setp.lt.u64 	%p41, %rd360, -6408746090795984943;
	add.s64 	%rd215, %rd360, 6408746090795984943;
	selp.b64 	%rd216, %rd360, %rd215, %p41;
	add.s64 	%rd360, %rd216, 6408746090795984943;
$L__BB0_42:
	setp.lt.u64 	%p42, %rd360, -6408746090795984943;
	add.s64 	%rd217, %rd360, 6408746090795984943;
	selp.b64 	%rd355, %rd360, %rd217, %p42;
$L__BB0_43:
	shl.b64 	%rd362, %rd70, 1;
	setp.gt.s64 	%p43, %rd70, -1;
	@%p43 bra 	$L__BB0_45;
	setp.lt.u64 	%p44, %rd362, -6408746090795984943;
	add.s64 	%rd218, %rd362, 6408746090795984943;
	selp.b64 	%rd219, %rd362, %rd218, %p44;
	add.s64 	%rd362, %rd219, 6408746090795984943;
$L__BB0_45:
	setp.lt.u64 	%p45, %rd362, -6408746090795984943;
	add.s64 	%rd221, %rd362, 6408746090795984943;
	selp.b64 	%rd79, %rd362, %rd221, %p45;
	setp.lt.u64 	%p46, %rd351, 8;
	@%p46 bra 	$L__BB0_53;
	and.b64  	%rd222, %rd351, 8;
	setp.eq.s64 	%p47, %rd222, 0;
	@%p47 bra 	$L__BB0_50;
	add.s64 	%rd363, %rd355, %rd79;
	setp.ge.u64 	%p48, %rd363, %rd355;
	@%p48 bra 	$L__BB0_49;
	setp.lt.u64 	%p49, %rd363, -6408746090795984943;
	add.s64 	%rd223, %rd363, 6408746090795984943;
	selp.b64 	%rd224, %rd363, %rd223, %p49;
	add.s64 	%rd363, %rd224, 6408746090795984943;
$L__BB0_49:
	setp.lt.u64 	%p50, %rd363, -6408746090795984943;
	add.s64 	%rd225, %rd363, 6408746090795984943;
	selp.b64 	%rd355, %rd363, %rd225, %p50;
$L__BB0_50:
	shl.b64 	%rd365, %rd79, 1;
	setp.gt.s64 	%p51, %rd79, -1;
	@%p51 bra 	$L__BB0_52;
	setp.lt.u64 	%p52, %rd365, -6408746090795984943;
	add.s64 	%rd226, %rd365, 6408746090795984943;
	selp.b64 	%rd227, %rd365, %rd226, %p52;
	add.s64 	%rd365, %rd227, 6408746090795984943;
$L__BB0_52:
	setp.lt.u64 	%p53, %rd365, -6408746090795984943;
	add.s64 	%rd229, %rd365, 6408746090795984943;
	selp.b64 	%rd353, %rd365, %rd229, %p53;
	shr.u64 	%rd351, %rd351, 4;
	bra.uni 	$L__BB0_27;
$L__BB0_53:
	setp.lt.u64 	%p54, %rd346, -6408746090795984943;
	add.s64 	%rd232, %rd346, 6408746090795984943;
	selp.b64 	%rd368, %rd346, %rd232, %p54;
	mov.b64 	%rd370, 0;
	mov.b64 	%rd366, 5387605180004355685;
$L__BB0_54:
	and.b64  	%rd233, %rd366, 1;
	setp.eq.b64 	%p55, %rd233, 1;
	not.pred 	%p56, %p55;
	@%p56 bra 	$L__BB0_58;
	add.s64 	%rd369, %rd370, %rd368;
	setp.ge.u64 	%p57, %rd369, %rd370;
	@%p57 bra 	$L__BB0_57;
	setp.lt.u64 	%p58, %rd369, -6408746090795984943;
	add.s64 	%rd234, %rd369, 6408746090795984943;
	selp.b64 	%rd235, %rd369, %rd234, %p58;
	add.s64 	%rd369, %rd235, 6408746090795984943;
$L__BB0_57:
	setp.lt.u64 	%p59, %rd369, -6408746090795984943;
	add.s64 	%rd236, %rd369, 6408746090795984943;
	selp.b64 	%rd370, %rd369, %rd236, %p59;
$L__BB0_58:
	shl.b64 	%rd371, %rd368, 1;
	setp.gt.s64 	%p60, %rd368, -1;
	@%p60 bra 	$L__BB0_60;
	setp.lt.u64 	%p61, %rd371, -6408746090795984943;
	add.s64 	%rd237, %rd371, 6408746090795984943;
	selp.b64 	%rd238, %rd371, %rd237, %p61;
	add.s64 	%rd371, %rd238, 6408746090795984943;
$L__BB0_60:
	setp.lt.u64 	%p62, %rd371, -6408746090795984943;
	add.s64 	%rd240, %rd371, 6408746090795984943;
	selp.b64 	%rd102, %rd371, %rd240, %p62;
	and.b64  	%rd241, %rd366, 2;
	setp.eq.s64 	%p63, %rd241, 0;
	@%p63 bra 	$L__BB0_64;
	add.s64 	%rd372, %rd370, %rd102;
	setp.ge.u64 	%p64, %rd372, %rd370;
	@%p64 bra 	$L__BB0_63;
	setp.lt.u64 	%p65, %rd372, -6408746090795984943;
	add.s64 	%rd242, %rd372, 6408746090795984943;
	selp.b64 	%rd243, %rd372, %rd242, %p65;
	add.s64 	%rd372, %rd243, 6408746090795984943;
$L__BB0_63:
	setp.lt.u64 	%p66, %rd372, -6408746090795984943;
	add.s64 	%rd244, %rd372, 6408746090795984943;
	selp.b64 	%rd370, %rd372, %rd244, %p66;
$L__BB0_64:
	shl.b64 	%rd374, %rd102, 1;
	setp.gt.s64 	%p67, %rd102, -1;
	@%p67 bra 	$L__BB0_66;
	setp.lt.u64 	%p68, %rd374, -6408746090795984943;
	add.s64 	%rd245, %rd374, 6408746090795984943;
	selp.b64 	%rd246, %rd374, %rd245, %p68;
	add.s64 	%rd374, %rd246, 6408746090795984943;
$L__BB0_66:
	setp.lt.u64 	%p69, %rd374, -6408746090795984943;
	add.s64 	%rd248, %rd374, 6408746090795984943;
	selp.b64 	%rd111, %rd374, %rd248, %p69;
	and.b64  	%rd249, %rd366, 4;
	setp.eq.s64 	%p70, %rd249, 0;
	@%p70 bra 	$L__BB0_70;
	add.s64 	%rd375, %rd370, %rd111;
	setp.ge.u64 	%p71, %rd375, %rd370;
	@%p71 bra 	$L__BB0_69;
	setp.lt.u64 	%p72, %rd375, -6408746090795984943;
	add.s64 	%rd250, %rd375, 6408746090795984943;
	selp.b64 	%rd251, %rd375, %rd250, %p72;
	add.s64 	%rd375, %rd251, 6408746090795984943;
$L__BB0_69:
	setp.lt.u64 	%p73, %rd375, -6408746090795984943;
	add.s64 	%rd252, %rd375, 6408746090795984943;
	selp.b64 	%rd370, %rd375, %rd252, %p73;
$L__BB0_70:
	shl.b64 	%rd377, %rd111, 1;
	setp.gt.s64 	%p74, %rd111, -1;
	@%p74 bra 	$L__BB0_72;
	setp.lt.u64 	%p75, %rd377, -6408746090795984943;
	add.s64 	%rd253, %rd377, 6408746090795984943;
	selp.b64 	%rd254, %rd377, %rd253, %p75;
	add.s64 	%rd377, %rd254, 6408746090795984943;
$L__BB0_72:
	setp.lt.u64 	%p76, %rd377, -6408746090795984943;
	add.s64 	%rd256, %rd377, 6408746090795984943;
	selp.b64 	%rd120, %rd377, %rd256, %p76;
	setp.lt.u64 	%p77, %rd366, 8;
	@%p77 bra 	$L__BB0_80;
	and.b64  	%rd257, %rd366, 8;
	setp.eq.s64 	%p78, %rd257, 0;
	@%p78 bra 	$L__BB0_77;
	add.s64 	%rd378, %rd370, %rd120;
	setp.ge.u64 	%p79, %rd378, %rd370;
	@%p79 bra 	$L__BB0_76;
	setp.lt.u64 	%p80, %rd378, -6408746090795984943;
	add.s64 	%rd258, %rd378, 6408746090795984943;
	selp.b64 	%rd259, %rd378, %rd258, %p80;
	add.s64 	%rd378, %rd259, 6408746090795984943;
$L__BB0_76:
	setp.lt.u64 	%p81, %rd378, -6408746090795984943;
	add.s64 	%rd260, %rd378, 6408746090795984943;
	selp.b64 	%rd370, %rd378, %rd260, %p81;
$L__BB0_77:
	shl.b64 	%rd380, %rd120, 1;
	setp.gt.s64 	%p82, %rd120, -1;
	@%p82 bra 	$L__BB0_79;
	setp.lt.u64 	%p83, %rd380, -6408746090795984943;
	add.s64 	%rd261, %rd380, 6408746090795984943;
	selp.b64 	%rd262, %rd380, %rd261, %p83;
	add.s64 	%rd380, %rd262, 6408746090795984943;
$L__BB0_79:
	setp.lt.u64 	%p84, %rd380, -6408746090795984943;
	add.s64 	%rd264, %rd380, 6408746090795984943;
	selp.b64 	%rd368, %rd380, %rd264, %p84;
	shr.u64 	%rd366, %rd366, 4;
	bra.uni 	$L__BB0_54;
$L__BB0_80:
	add.s64 	%rd381, %rd370, %rd355;
	setp.ge.u64 	%p85, %rd381, %rd355;
	@%p85 bra 	$L__BB0_82;
	setp.lt.u64 	%p86, %rd381, -6408746090795984943;
	add.s64 	%rd265, %rd381, 6408746090795984943;
	selp.b64 	%rd266, %rd381, %rd265, %p86;
	add.s64 	%rd381, %rd266, 6408746090795984943;
$L__BB0_82:
	add.u64 	%rd134, %SPL, 0;
	mov.b32 	%r6, 0;
	st.local.v4.u32 	[%rd134], {%r6, %r6, %r6, %r6};
	st.local.v4.u32 	[%rd134+16], {%r6, %r6, %r6, %r6};
	st.local.v4.u32 	[%rd134+32], {%r6, %r6, %r6, %r6};
	st.local.v2.u32 	[%rd134+48], {%r6, %r6};
	shl.b32 	%r7, %r1, 3;
	add.s32 	%r8, %r7, 128;
	st.local.v2.u32 	[%rd134+56], {%r8, %r6};
	cvt.s64.s32 	%rd135, %r1;
	setp.eq.s32 	%p87, %r1, 0;
	@%p87 bra 	$L__BB0_85;
	cvta.to.global.u64 	%rd136, %rd139;
	mov.b64 	%rd382, 0;
$L__BB0_84:
	add.s64 	%rd269, %rd136, %rd382;
	ld.global.u8 	%rs1, [%rd269];
	add.s64 	%rd270, %rd134, %rd382;
	st.local.u8 	[%rd270], %rs1;
	add.s64 	%rd382, %rd382, 1;
	setp.lt.u64 	%p88, %rd382, %rd135;
	@%p88 bra 	$L__BB0_84;
$L__BB0_85:
	add.s64 	%rd271, %rd381, 6408746090795984943;
	setp.lt.u64 	%p89, %rd381, -6408746090795984943;
	selp.b64 	%rd272, %rd381, %rd271, %p89;
	add.s64 	%rd273, %rd134, %rd135;
	mov.b16 	%rs2, 128;
	st.local.u8 	[%rd273+16], %rs2;
	shr.u64 	%rd274, %rd272, 60;
	mov.u64 	%rd275, hex2str_map;
	add.s64 	%rd276, %rd275, %rd274;
	ld.const.u8 	%rs3, [%rd276];
	st.local.u8 	[%rd273], %rs3;
	shr.u64 	%rd277, %rd272, 56;
	and.b64  	%rd278, %rd277, 15;
	add.s64 	%rd279, %rd275, %rd278;
	ld.const.u8 	%rs4, [%rd279];
	st.local.u8 	[%rd273+1], %rs4;
	shr.u64 	%rd280, %rd272, 52;
	and.b64  	%rd281, %rd280, 15;
	add.s64 	%rd282, %rd275, %rd281;
	ld.const.u8 	%rs5, [%rd282];
	st.local.u8 	[%rd273+2], %rs5;
	shr.u64 	%rd283, %rd272, 48;
	and.b64  	%rd284, %rd283, 15;
	add.s64 	%rd285, %rd275, %rd284;
	ld.const.u8 	%rs6, [%rd285];
	st.local.u8 	[%rd273+3], %rs6;
	shr.u64 	%rd286, %rd272, 44;
	and.b64  	%rd287, %rd286, 15;
	add.s64 	%rd288, %rd275, %rd287;
	ld.const.u8 	%rs7, [%rd288];
	st.local.u8 	[%rd273+4], %rs7;
	shr.u64 	%rd289, %rd272, 40;
	and.b64  	%rd290, %rd289, 15;
	add.s64 	%rd291, %rd275, %rd290;
	ld.const.u8 	%rs8, [%rd291];
	st.local.u8 	[%rd273+5], %rs8;
	shr.u64 	%rd292, %rd272, 36;
	and.b64  	%rd293, %rd292, 15;
	add.s64 	%rd294, %rd275, %rd293;
	ld.const.u8 	%rs9, [%rd294];
	st.local.u8 	[%rd273+6], %rs9;
	shr.u64 	%rd295, %rd272, 32;
	and.b64  	%rd296, %rd295, 15;
	add.s64 	%rd297, %rd275, %rd296;
	ld.const.u8 	%rs10, [%rd297];
	st.local.u8 	[%rd273+7], %rs10;
	shr.u64 	%rd298, %rd272, 28;
	and.b64  	%rd299, %rd298, 15;
	add.s64 	%rd300, %rd275, %rd299;
	ld.const.u8 	%rs11, [%rd300];
	st.local.u8 	[%rd273+8], %rs11;
	shr.u64 	%rd301, %rd272, 24;
	and.b64  	%rd302, %rd301, 15;
	add.s64 	%rd303, %rd275, %rd302;
	ld.const.u8 	%rs12, [%rd303];
	st.local.u8 	[%rd273+9], %rs12;
	shr.u64 	%rd304, %rd272, 20;
	and.b64  	%rd305, %rd304, 15;
	add.s64 	%rd306, %rd275, %rd305;
	ld.const.u8 	%rs13, [%rd306];
	st.local.u8 	[%rd273+10], %rs13;
	shr.u64 	%rd307, %rd272, 16;
	and.b64  	%rd308, %rd307, 15;
	add.s64 	%rd309, %rd275, %rd308;
	ld.const.u8 	%rs14, [%rd309];
	st.local.u8 	[%rd273+11], %rs14;
	shr.u64 	%rd310, %rd272, 12;
	and.b64  	%rd311, %rd310, 15;
	add.s64 	%rd312, %rd275, %rd311;
	ld.const.u8 	%rs15, [%rd312];
	st.local.u8 	[%rd273+12], %rs15;
	shr.u64 	%rd313, %rd272, 8;
	and.b64  	%rd314, %rd313, 15;
	add.s64 	%rd315, %rd275, %rd314;
	ld.const.u8 	%rs16, [%rd315];
	st.local.u8 	[%rd273+13], %rs16;
	shr.u64 	%rd316, %rd272, 4;
	and.b64  	%rd317, %rd316, 15;
	add.s64 	%rd318, %rd275, %rd317;
	ld.const.u8 	%rs17, [%rd318];
	st.local.u8 	[%rd273+14], %rs17;
	and.b64  	%rd319, %rd272, 15;
	add.s64 	%rd320, %rd275, %rd319;
	ld.const.u8 	%rs18, [%rd320];
	st.local.u8 	[%rd273+15], %rs18;
	ld.local.v4.u32 	{%r9, %r10, %r11, %r12}, [%rd134];
	add.s32 	%r13, %r9, 23766135;
	add.s32 	%r14, %r9, -680876937;
	shf.l.wrap.b32 	%r15, %r14, %r13, 7;
	add.s32 	%r16, %r15, -271733879;
	and.b32  	%r17, %r16, 895881;
	sub.s32 	%r18, 152694, %r15;
	and.b32  	%r19, %r18, 711934;
	or.b32  	%r20, %r17, %r19;
	add.s32 	%r21, %r10, %r20;
	shl.b32 	%r22, %r21, 12;
	and.b32  	%r23, %r16, -271733879;
	sub.s32 	%r24, 271733878, %r15;
	and.b32  	%r25, %r24, -1732584194;
	or.b32  	%r26, %r23, %r25;
	add.s32 	%r27, %r10, %r26;
	add.s32 	%r28, %r27, -117830708;
	shr.u32 	%r29, %r28, 20;
	add.s32 	%r30, %r15, %r29;
	add.s32 	%r31, %r22, %r30;
	add.s32 	%r32, %r31, -1869976695;
	not.b32 	%r33, %r32;
	and.b32  	%r34, %r32, %r16;
	and.b32  	%r35, %r33, 11145;
	or.b32  	%r36, %r35, %r34;
	add.s32 	%r37, %r11, %r36;
	shl.b32 	%r38, %r37, 17;
	and.b32  	%r39, %r33, -271733879;
	or.b32  	%r40, %r39, %r34;
	add.s32 	%r41, %r11, %r40;
	add.s32 	%r42, %r41, -1126478375;
	shr.u32 	%r43, %r42, 15;
	add.s32 	%r44, %r32, %r43;
	add.s32 	%r45, %r38, %r44;
	add.s32 	%r46, %r45, -1682833408;
	and.b32  	%r47, %r46, %r32;
	not.b32 	%r48, %r46;
	and.b32  	%r49, %r16, %r48;
	or.b32  	%r50, %r47, %r49;
	add.s32 	%r51, %r12, %r50;
	shl.b32 	%r52, %r51, 22;
	add.s32 	%r53, %r51, -1316259209;
	shr.u32 	%r54, %r53, 10;
	add.s32 	%r55, %r46, %r54;
	add.s32 	%r56, %r52, %r55;
	add.s32 	%r57, %r56, -1648361472;
	and.b32  	%r58, %r57, %r46;
	not.b32 	%r59, %r57;
	and.b32  	%r60, %r32, %r59;
	or.b32  	%r61, %r58, %r60;
	add.s32 	%r62, %r61, %r16;
	ld.local.v4.u32 	{%r63, %r64, %r65, %r66}, [%rd134+16];
	add.s32 	%r67, %r62, %r63;
	shl.b32 	%r68, %r67, 7;
	add.s32 	%r69, %r67, -176418897;
	shr.u32 	%r70, %r69, 25;
	add.s32 	%r71, %r57, %r68;
	add.s32 	%r72, %r71, %r70;
	add.s32 	%r73, %r72, -1106782336;
	and.b32  	%r74, %r73, %r57;
	not.b32 	%r75, %r73;
	and.b32  	%r76, %r46, %r75;
	or.b32  	%r77, %r74, %r76;
	add.s32 	%r78, %r77, %r32;
	add.s32 	%r79, %r78, %r64;
	shl.b32 	%r80, %r79, 12;
	add.s32 	%r81, %r79, 1200080426;
	shr.u32 	%r82, %r81, 20;
	add.s32 	%r83, %r73, %r80;
	add.s32 	%r84, %r83, %r82;
	add.s32 	%r85, %r84, 2086838272;
	and.b32  	%r86, %r85, %r73;
	not.b32 	%r87, %r85;
	and.b32  	%r88, %r57, %r87;
	or.b32  	%r89, %r86, %r88;
	add.s32 	%r90, %r89, %r46;
	add.s32 	%r91, %r90, %r65;
	shl.b32 	%r92, %r91, 17;
	add.s32 	%r93, %r91, -1473231341;
	shr.u32 	%r94, %r93, 15;
	add.s32 	%r95, %r85, %r92;
	add.s32 	%r96, %r95, %r94;
	add.s32 	%r97, %r96, -1943666688;
	and.b32  	%r98, %r97, %r85;
	not.b32 	%r99, %r97;
	and.b32  	%r100, %r73, %r99;
	or.b32  	%r101, %r98, %r100;
	add.s32 	%r102, %r101, %r57;
	add.s32 	%r103, %r102, %r66;
	shl.b32 	%r104, %r103, 22;
	add.s32 	%r105, %r103, -45705983;
	shr.u32 	%r106, %r105, 10;
	add.s32 	%r107, %r97, %r104;
	add.s32 	%r108, %r107, %r106;
	add.s32 	%r109, %r108, 1077936128;
	and.b32  	%r110, %r109, %r97;
	not.b32 	%r111, %r109;
	and.b32  	%r112, %r85, %r111;
	or.b32  	%r113, %r110, %r112;
	add.s32 	%r114, %r113, %r73;
	ld.local.v4.u32 	{%r115, %r116, %r117, %r118}, [%rd134+32];
	add.s32 	%r119, %r114, %r115;
	shl.b32 	%r120, %r119, 7;
	add.s32 	%r121, %r119, 1770035416;
	shr.u32 	%r122, %r121, 25;
	add.s32 	%r123, %r109, %r120;
	add.s32 	%r124, %r123, %r122;
	add.s32 	%r125, %r124, -1068733440;
	and.b32  	%r126, %r125, %r109;
	not.b32 	%r127, %r125;
	and.b32  	%r128, %r97, %r127;
	or.b32  	%r129, %r126, %r128;
	add.s32 	%r130, %r129, %r85;
	add.s32 	%r131, %r130, %r116;
	shl.b32 	%r132, %r131, 12;
	add.s32 	%r133, %r131, -1958414417;
	shr.u32 	%r134, %r133, 20;
	add.s32 	%r135, %r125, %r132;
	add.s32 	%r136, %r135, %r134;
	add.s32 	%r137, %r136, 1333456896;
	and.b32  	%r138, %r137, %r125;
	not.b32 	%r139, %r137;
	and.b32  	%r140, %r109, %r139;
	or.b32  	%r141, %r138, %r140;
	add.s32 	%r142, %r141, %r97;
	add.s32 	%r143, %r142, %r117;
	shl.b32 	%r144, %r143, 17;
	add.s32 	%r145, %r143, -42063;
	shr.u32 	%r146, %r145, 15;
	add.s32 	%r147, %r137, %r144;
	add.s32 	%r148, %r147, %r146;
	add.s32 	%r149, %r148, -1218314240;
	and.b32  	%r150, %r149, %r137;
	not.b32 	%r151, %r149;
	and.b32  	%r152, %r125, %r151;
	or.b32  	%r153, %r150, %r152;
	add.s32 	%r154, %r153, %r109;
	add.s32 	%r155, %r154, %r118;
	shl.b32 	%r156, %r155, 22;
	add.s32 	%r157, %r155, -1990404162;
	shr.u32 	%r158, %r157, 10;
	add.s32 	%r159, %r149, %r156;
	add.s32 	%r160, %r159, %r158;
	add.s32 	%r161, %r160, -276824064;
	and.b32  	%r162, %r161, %r149;
	not.b32 	%r163, %r161;
	and.b32  	%r164, %r137, %r163;
	or.b32  	%r165, %r162, %r164;
	add.s32 	%r166, %r165, %r125;
	ld.local.v4.u32 	{%r167, %r168, %r169, %r170}, [%rd134+48];
	add.s32 	%r171, %r166, %r167;
	shl.b32 	%r172, %r171, 7;
	add.s32 	%r173, %r171, 1804603682;
	shr.u32 	%r174, %r173, 25;
	add.s32 	%r175, %r161, %r172;
	add.s32 	%r176, %r175, %r174;
	add.s32 	%r177, %r176, -938962688;
	and.b32  	%r178, %r177, %r161;
	not.b32 	%r179, %r177;
	and.b32  	%r180, %r149, %r179;
	or.b32  	%r181, %r178, %r180;
	add.s32 	%r182, %r181, %r137;
	add.s32 	%r183, %r182, %r168;
	shl.b32 	%r184, %r183, 12;
	add.s32 	%r185, %r183, -40341101;
	shr.u32 	%r186, %r185, 20;
	add.s32 	%r187, %r177, %r184;
	add.s32 	%r188, %r187, %r186;
	add.s32 	%r189, %r188, -2028392448;
	and.b32  	%r190, %r189, %r177;
	not.b32 	%r191, %r189;
	and.b32  	%r192, %r161, %r191;
	or.b32  	%r193, %r190, %r192;
	add.s32 	%r194, %r193, %r149;
	add.s32 	%r195, %r194, %r169;
	shl.b32 	%r196, %r195, 17;
	add.s32 	%r197, %r195, -1502002290;
	shr.u32 	%r198, %r197, 15;
	add.s32 	%r199, %r189, %r196;
	add.s32 	%r200, %r199, %r198;
	add.s32 	%r201, %r200, -2028208128;
	and.b32  	%r202, %r201, %r189;
	not.b32 	%r203, %r201;
	and.b32  	%r204, %r177, %r203;
	or.b32  	%r205, %r202, %r204;
	add.s32 	%r206, %r205, %r161;
	add.s32 	%r207, %r206, %r170;
	shl.b32 	%r208, %r207, 22;
	add.s32 	%r209, %r207, 1236535329;
	shr.u32 	%r210, %r209, 10;
	add.s32 	%r211, %r201, %r208;
	add.s32 	%r212, %r211, %r210;
	add.s32 	%r213, %r212, 138412032;
	and.b32  	%r214, %r213, %r189;
	and.b32  	%r215, %r201, %r191;
	or.b32  	%r216, %r214, %r215;
	add.s32 	%r217, %r216, %r177;
	add.s32 	%r218, %r217, %r10;
	shl.b32 	%r219, %r218, 5;
	add.s32 	%r220, %r218, -165796510;
	shr.u32 	%r221, %r220, 27;
	add.s32 	%r222, %r213, %r219;
	add.s32 	%r223, %r222, %r221;
	add.s32 	%r224, %r223, -1010521024;
	and.b32  	%r225, %r224, %r201;
	and.b32  	%r226, %r213, %r203;
	or.b32  	%r227, %r225, %r226;
	add.s32 	%r228, %r227, %r189;
	add.s32 	%r229, %r228, %r65;
	shl.b32 	%r230, %r229, 9;
	add.s32 	%r231, %r229, -1069501632;
	shr.u32 	%r232, %r231, 23;
	add.s32 	%r233, %r224, %r230;
	add.s32 	%r234, %r233, %r232;
	add.s32 	%r235, %r234, -2123988992;
	and.b32  	%r236, %r235, %r213;
	not.b32 	%r237, %r213;
	and.b32  	%r238, %r224, %r237;
	or.b32  	%r239, %r236, %r238;
	add.s32 	%r240, %r239, %r201;
	add.s32 	%r241, %r240, %r118;
	shl.b32 	%r242, %r241, 14;
	add.s32 	%r243, %r241, 643717713;
	shr.u32 	%r244, %r243, 18;
	add.s32 	%r245, %r235, %r242;
	add.s32 	%r246, %r245, %r244;
	add.s32 	%r247, %r246, -1768669184;
	and.b32  	%r248, %r247, %r224;
	not.b32 	%r249, %r224;
	and.b32  	%r250, %r235, %r249;
	or.b32  	%r251, %r248, %r250;
	add.s32 	%r252, %r251, %r213;
	add.s32 	%r253, %r252, %r9;
	shl.b32 	%r254, %r253, 20;
	add.s32 	%r255, %r253, -373897302;
	shr.u32 	%r256, %r255, 12;
	add.s32 	%r257, %r247, %r254;
	add.s32 	%r258, %r257, %r256;
	add.s32 	%r259, %r258, 2057306112;
	and.b32  	%r260, %r259, %r235;
	not.b32 	%r261, %r235;
	and.b32  	%r262, %r247, %r261;
	or.b32  	%r263, %r260, %r262;
	add.s32 	%r264, %r263, %r224;
	add.s32 	%r265, %r264, %r64;
	shl.b32 	%r266, %r265, 5;
	add.s32 	%r267, %r265, -701558691;
	shr.u32 	%r268, %r267, 27;
	add.s32 	%r269, %r259, %r266;
	add.s32 	%r270, %r269, %r268;
	add.s32 	%r271, %r270, -975041632;
	and.b32  	%r272, %r271, %r247;
	not.b32 	%r273, %r247;
	and.b32  	%r274, %r259, %r273;
	or.b32  	%r275, %r272, %r274;
	add.s32 	%r276, %r275, %r235;
	add.s32 	%r277, %r276, %r117;
	shl.b32 	%r278, %r277, 9;
	add.s32 	%r279, %r277, 38016083;
	shr.u32 	%r280, %r279, 23;
	add.s32 	%r281, %r271, %r278;
	add.s32 	%r282, %r281, %r280;
	add.s32 	%r283, %r282, -2010601984;
	and.b32  	%r284, %r283, %r259;
	not.b32 	%r285, %r259;
	and.b32  	%r286, %r271, %r285;
	or.b32  	%r287, %r284, %r286;
	add.s32 	%r288, %r287, %r247;
	add.s32 	%r289, %r288, %r170;
	shl.b32 	%r290, %r289, 14;
	add.s32 	%r291, %r289, -660478335;
	shr.u32 	%r292, %r291, 18;
	add.s32 	%r293, %r283, %r290;
	add.s32 	%r294, %r293, %r292;
	add.s32 	%r295, %r294, 2040545280;
	and.b32  	%r296, %r295, %r271;
	not.b32 	%r297, %r271;
	and.b32  	%r298, %r283, %r297;
	or.b32  	%r299, %r296, %r298;
	add.s32 	%r300, %r299, %r259;
	add.s32 	%r301, %r300, %r63;
	shl.b32 	%r302, %r301, 20;
	add.s32 	%r303, %r301, -405537848;
	shr.u32 	%r304, %r303, 12;
	add.s32 	%r305, %r295, %r302;
	add.s32 	%r306, %r305, %r304;
	add.s32 	%r307, %r306, -1132462080;
	and.b32  	%r308, %r307, %r283;
	not.b32 	%r309, %r283;
	and.b32  	%r310, %r295, %r309;
	or.b32  	%r311, %r308, %r310;
	add.s32 	%r312, %r311, %r271;
	add.s32 	%r313, %r312, %r116;
	shl.b32 	%r314, %r313, 5;
	add.s32 	%r315, %r313, 568446438;
	shr.u32 	%r316, %r315, 27;
	add.s32 	%r317, %r307, %r314;
	add.s32 	%r318, %r317, %r316;
	add.s32 	%r319, %r318, 1010416832;
	and.b32  	%r320, %r319, %r295;
	not.b32 	%r321, %r295;
	and.b32  	%r322, %r307, %r321;
	or.b32  	%r323, %r320, %r322;
	add.s32 	%r324, %r323, %r283;
	add.s32 	%r325, %r324, %r169;
	shl.b32 	%r326, %r325, 9;
	add.s32 	%r327, %r325, -1019803690;
	shr.u32 	%r328, %r327, 23;
	add.s32 	%r329, %r319, %r326;
	add.s32 	%r330, %r329, %r328;
	add.s32 	%r331, %r330, 1846520832;
	and.b32  	%r332, %r331, %r307;
	not.b32 	%r333, %r307;
	and.b32  	%r334, %r319, %r333;
	or.b32  	%r335, %r332, %r334;
	add.s32 	%r336, %r335, %r295;
	add.s32 	%r337, %r336, %r12;
	shl.b32 	%r338, %r337, 14;
	add.s32 	%r339, %r337, -187363961;
	shr.u32 	%r340, %r339, 18;
	add.s32 	%r341, %r331, %r338;
	add.s32 	%r342, %r341, %r340;
	add.s32 	%r343, %r342, 1130479616;
	and.b32  	%r344, %r343, %r319;
	not.b32 	%r345, %r319;
	and.b32  	%r346, %r331, %r345;
	or.b32  	%r347, %r344, %r346;
	add.s32 	%r348, %r347, %r307;
	add.s32 	%r349, %r348, %r115;
	shl.b32 	%r350, %r349, 20;
	add.s32 	%r351, %r349, 1163531501;
	shr.u32 	%r352, %r351, 12;
	add.s32 	%r353, %r343, %r350;
	add.s32 	%r354, %r353, %r352;
	add.s32 	%r355, %r354, 1322254336;
	and.b32  	%r356, %r355, %r331;
	not.b32 	%r357, %r331;
	and.b32  	%r358, %r343, %r357;
	or.b32  	%r359, %r356, %r358;
	add.s32 	%r360, %r359, %r319;
	add.s32 	%r361, %r360, %r168;
	shl.b32 	%r362, %r361, 5;
	add.s32 	%r363, %r361, -1444681467;
	shr.u32 	%r364, %r363, 27;
	add.s32 	%r365, %r355, %r362;
	add.s32 	%r366, %r365, %r364;
	add.s32 	%r367, %r366, 1014833312;
	and.b32  	%r368, %r367, %r343;
	not.b32 	%r369, %r343;
	and.b32  	%r370, %r355, %r369;
	or.b32  	%r371, %r368, %r370;
	add.s32 	%r372, %r371, %r331;
	add.s32 	%r373, %r372, %r11;
	shl.b32 	%r374, %r373, 9;
	add.s32 	%r375, %r373, -51403784;
	shr.u32 	%r376, %r375, 23;
	add.s32 	%r377, %r367, %r374;
	add.s32 	%r378, %r377, %r376;
	add.s32 	%r379, %r378, -548933632;
	and.b32  	%r380, %r379, %r355;
	not.b32 	%r381, %r355;
	and.b32  	%r382, %r367, %r381;
	or.b32  	%r383, %r380, %r382;
	add.s32 	%r384, %r383, %r343;
	add.s32 	%r385, %r384, %r66;
	shl.b32 	%r386, %r385, 14;
	add.s32 	%r387, %r385, 1735328473;
	shr.u32 	%r388, %r387, 18;
	add.s32 	%r389, %r379, %r386;
	add.s32 	%r390, %r389, %r388;
	add.s32 	%r391, %r390, -1061797888;
	and.b32  	%r392, %r391, %r367;
	not.b32 	%r393, %r367;
	and.b32  	%r394, %r379, %r393;
	or.b32  	%r395, %r392, %r394;
	add.s32 	%r396, %r395, %r355;
	add.s32 	%r397, %r396, %r167;
	shl.b32 	%r398, %r397, 20;
	add.s32 	%r399, %r397, -1926607734;
	shr.u32 	%r400, %r399, 12;
	add.s32 	%r401, %r391, %r398;
	add.s32 	%r402, %r401, %r400;
	add.s32 	%r403, %r402, -929038336;
	xor.b32  	%r404, %r391, %r379;
	xor.b32  	%r405, %r404, %r403;
	add.s32 	%r406, %r405, %r367;
	add.s32 	%r407, %r406, %r64;
	shl.b32 	%r408, %r407, 4;
	add.s32 	%r409, %r407, -378558;
	shr.u32 	%r410, %r409, 28;
	add.s32 	%r411, %r403, %r408;
	add.s32 	%r412, %r411, %r410;
	add.s32 	%r413, %r412, -6056928;
	xor.b32  	%r414, %r403, %r391;
	xor.b32  	%r415, %r414, %r413;
	add.s32 	%r416, %r415, %r379;
	add.s32 	%r417, %r416, %r115;
	shl.b32 	%r418, %r417, 11;
	add.s32 	%r419, %r417, -2022574463;
	shr.u32 	%r420, %r419, 21;
	add.s32 	%r421, %r413, %r418;
	add.s32 	%r422, %r421, %r420;
	add.s32 	%r423, %r422, -1884026880;
	xor.b32  	%r424, %r413, %r403;
	xor.b32  	%r425, %r424, %r423;
	add.s32 	%r426, %r425, %r391;
	add.s32 	%r427, %r426, %r118;
	shl.b32 	%r428, %r427, 16;
	add.s32 	%r429, %r427, 1839030562;
	shr.u32 	%r430, %r429, 16;
	add.s32 	%r431, %r423, %r428;
	add.s32 	%r432, %r431, %r430;
	add.s32 	%r433, %r432, 1629618176;
	xor.b32  	%r434, %r423, %r413;
	xor.b32  	%r435, %r434, %r433;
	add.s32 	%r436, %r435, %r403;
	add.s32 	%r437, %r436, %r169;
	shl.b32 	%r438, %r437, 23;
	add.s32 	%r439, %r437, -35309556;
	shr.u32 	%r440, %r439, 9;
	add.s32 	%r441, %r433, %r438;
	add.s32 	%r442, %r441, %r440;
	add.s32 	%r443, %r442, 100663296;
	xor.b32  	%r444, %r433, %r423;
	xor.b32  	%r445, %r444, %r443;
	add.s32 	%r446, %r445, %r413;
	add.s32 	%r447, %r446, %r10;
	shl.b32 	%r448, %r447, 4;
	add.s32 	%r449, %r447, -1530992060;
	shr.u32 	%r450, %r449, 28;
	add.s32 	%r451, %r443, %r448;
	add.s32 	%r452, %r451, %r450;
	add.s32 	%r453, %r452, 1273930816;
	xor.b32  	%r454, %r443, %r433;
	xor.b32  	%r455, %r454, %r453;
	add.s32 	%r456, %r455, %r423;
	add.s32 	%r457, %r456, %r63;
	shl.b32 	%r458, %r457, 11;
	add.s32 	%r459, %r457, 1272893353;
	shr.u32 	%r460, %r459, 21;
	add.s32 	%r461, %r453, %r458;
	add.s32 	%r462, %r461, %r460;
	add.s32 	%r463, %r462, -159561728;
	xor.b32  	%r464, %r453, %r443;
	xor.b32  	%r465, %r464, %r463;
	add.s32 	%r466, %r465, %r433;
	add.s32 	%r467, %r466, %r66;
	shl.b32 	%r468, %r467, 16;
	add.s32 	%r469, %r467, -155497632;
	shr.u32 	%r470, %r469, 16;
	add.s32 	%r471, %r463, %r468;
	add.s32 	%r472, %r471, %r470;
	add.s32 	%r473, %r472, 1264582656;
	xor.b32  	%r474, %r463, %r453;
	xor.b32  	%r475, %r474, %r473;
	add.s32 	%r476, %r475, %r443;
	add.s32 	%r477, %r476, %r117;
	shl.b32 	%r478, %r477, 23;
	add.s32 	%r479, %r477, -1094730640;
	shr.u32 	%r480, %r479, 9;
	add.s32 	%r481, %r473, %r478;
	add.s32 	%r482, %r481, %r480;
	add.s32 	%r483, %r482, 939524096;
	xor.b32  	%r484, %r473, %r463;
	xor.b32  	%r485, %r484, %r483;
	add.s32 	%r486, %r485, %r453;
	add.s32 	%r487, %r486, %r168;
	shl.b32 	%r488, %r487, 4;
	add.s32 	%r489, %r487, 681279174;
	shr.u32 	%r490, %r489, 28;
	add.s32 	%r491, %r483, %r488;
	add.s32 	%r492, %r491, %r490;
	add.s32 	%r493, %r492, -1984435104;
	xor.b32  	%r494, %r483, %r473;
	xor.b32  	%r495, %r494, %r493;
	add.s32 	%r496, %r495, %r463;
	add.s32 	%r497, %r496, %r9;
	shl.b32 	%r498, %r497, 11;
	add.s32 	%r499, %r497, -358537222;
	shr.u32 	%r500, %r499, 21;
	add.s32 	%r501, %r493, %r498;
	add.s32 	%r502, %r501, %r500;
	add.s32 	%r503, %r502, 155176960;
	xor.b32  	%r504, %r493, %r483;
	xor.b32  	%r505, %r504, %r503;
	add.s32 	%r506, %r505, %r473;
	add.s32 	%r507, %r506, %r12;
	shl.b32 	%r508, %r507, 16;
	add.s32 	%r509, %r507, -722521979;
	shr.u32 	%r510, %r509, 16;
	add.s32 	%r511, %r503, %r508;
	add.s32 	%r512, %r511, %r510;
	add.s32 	%r513, %r512, 814022656;
	xor.b32  	%r514, %r503, %r493;
	xor.b32  	%r515, %r514, %r513;
	add.s32 	%r516, %r515, %r483;
	add.s32 	%r517, %r516, %r65;
	shl.b32 	%r518, %r517, 23;
	add.s32 	%r519, %r517, 76029189;
	shr.u32 	%r520, %r519, 9;
	add.s32 	%r521, %r513, %r518;
	add.s32 	%r522, %r521, %r520;
	add.s32 	%r523, %r522, -2105540608;
	xor.b32  	%r524, %r513, %r503;
	xor.b32  	%r525, %r524, %r523;
	add.s32 	%r526, %r525, %r493;
	add.s32 	%r527, %r526, %r116;
	shl.b32 	%r528, %r527, 4;
	add.s32 	%r529, %r527, -640364487;
	shr.u32 	%r530, %r529, 28;
	add.s32 	%r531, %r523, %r528;
	add.s32 	%r532, %r531, %r530;
	add.s32 	%r533, %r532, -1655897200;
	xor.b32  	%r534, %r523, %r513;
	xor.b32  	%r535, %r534, %r533;
	add.s32 	%r536, %r535, %r503;
	add.s32 	%r537, %r536, %r167;
	shl.b32 	%r538, %r537, 11;
	add.s32 	%r539, %r537, -421815835;
	shr.u32 	%r540, %r539, 21;
	add.s32 	%r541, %r533, %r538;
	add.s32 	%r542, %r541, %r540;
	add.s32 	%r543, %r542, -590403584;
	xor.b32  	%r544, %r533, %r523;
	xor.b32  	%r545, %r544, %r543;
	add.s32 	%r546, %r545, %r513;
	add.s32 	%r547, %r546, %r170;
	shl.b32 	%r548, %r547, 16;
	add.s32 	%r549, %r547, 530742520;
	shr.u32 	%r550, %r549, 16;
	add.s32 	%r551, %r543, %r548;
	add.s32 	%r552, %r551, %r550;
	add.s32 	%r553, %r552, 2096627712;
	xor.b32  	%r554, %r543, %r533;
	xor.b32  	%r555, %r554, %r553;
	add.s32 	%r556, %r555, %r523;
	add.s32 	%r557, %r556, %r11;
	shl.b32 	%r558, %r557, 23;
	add.s32 	%r559, %r557, -995338651;
	shr.u32 	%r560, %r559, 9;
	add.s32 	%r561, %r553, %r558;
	add.s32 	%r562, %r561, %r560;
	add.s32 	%r563, %r562, 847249408;
	not.b32 	%r564, %r543;
	or.b32  	%r565, %r563, %r564;
	xor.b32  	%r566, %r565, %r553;
	add.s32 	%r567, %r566, %r533;
	add.s32 	%r568, %r567, %r9;
	shl.b32 	%r569, %r568, 6;
	add.s32 	%r570, %r568, -198630844;
	shr.u32 	%r571, %r570, 26;
	add.s32 	%r572, %r563, %r569;
	add.s32 	%r573, %r572, %r571;
	add.s32 	%r574, %r573, 172527872;
	not.b32 	%r575, %r553;
	or.b32  	%r576, %r574, %r575;
	xor.b32  	%r577, %r576, %r563;
	add.s32 	%r578, %r577, %r543;
	add.s32 	%r579, %r578, %r66;
	shl.b32 	%r580, %r579, 10;
	add.s32 	%r581, %r579, 1126891415;
	shr.u32 	%r582, %r581, 22;
	add.s32 	%r583, %r574, %r580;
	add.s32 	%r584, %r583, %r582;
	add.s32 	%r585, %r584, -1409393664;
	not.b32 	%r586, %r563;
	or.b32  	%r587, %r585, %r586;
	xor.b32  	%r588, %r587, %r574;
	add.s32 	%r589, %r588, %r553;
	add.s32 	%r590, %r589, %r169;
	shl.b32 	%r591, %r590, 15;
	add.s32 	%r592, %r590, -1416354905;
	shr.u32 	%r593, %r592, 17;
	add.s32 	%r594, %r585, %r591;
	add.s32 	%r595, %r594, %r593;
	add.s32 	%r596, %r595, 299073536;
	not.b32 	%r597, %r574;
	or.b32  	%r598, %r596, %r597;
	xor.b32  	%r599, %r598, %r585;
	add.s32 	%r600, %r599, %r563;
	add.s32 	%r601, %r600, %r64;
	shl.b32 	%r602, %r601, 21;
	add.s32 	%r603, %r601, -57434055;
	shr.u32 	%r604, %r603, 11;
	add.s32 	%r605, %r596, %r602;
	add.s32 	%r606, %r605, %r604;
	add.s32 	%r607, %r606, 119537664;
	not.b32 	%r608, %r585;
	or.b32  	%r609, %r607, %r608;
	xor.b32  	%r610, %r609, %r596;
	add.s32 	%r611, %r610, %r574;
	add.s32 	%r612, %r611, %r167;
	shl.b32 	%r613, %r612, 6;
	add.s32 	%r614, %r612, 1700485571;
	shr.u32 	%r615, %r614, 26;
	add.s32 	%r616, %r607, %r613;
	add.s32 	%r617, %r616, %r615;
	add.s32 	%r618, %r617, 1456894144;
	not.b32 	%r619, %r596;
	or.b32  	%r620, %r618, %r619;
	xor.b32  	%r621, %r620, %r607;
	add.s32 	%r622, %r621, %r585;
	add.s32 	%r623, %r622, %r12;
	shl.b32 	%r624, %r623, 10;
	add.s32 	%r625, %r623, -1894986606;
	shr.u32 	%r626, %r625, 22;
	add.s32 	%r627, %r618, %r624;
	add.s32 	%r628, %r627, %r626;
	add.s32 	%r629, %r628, 858933248;
	not.b32 	%r630, %r607;
	or.b32  	%r631, %r629, %r630;
	xor.b32  	%r632, %r631, %r618;
	add.s32 	%r633, %r632, %r596;
	add.s32 	%r634, %r633, %r117;
	shl.b32 	%r635, %r634, 15;
	add.s32 	%r636, %r634, -1051523;
	shr.u32 	%r637, %r636, 17;
	add.s32 	%r638, %r629, %r635;
	add.s32 	%r639, %r638, %r637;
	add.s32 	%r640, %r639, -96567296;
	not.b32 	%r641, %r618;
	or.b32  	%r642, %r640, %r641;
	xor.b32  	%r643, %r642, %r629;
	add.s32 	%r644, %r643, %r607;
	add.s32 	%r645, %r644, %r10;
	shl.b32 	%r646, %r645, 21;
	add.s32 	%r647, %r645, -2054922799;
	shr.u32 	%r648, %r647, 11;
	add.s32 	%r649, %r640, %r646;
	add.s32 	%r650, %r649, %r648;
	add.s32 	%r651, %r650, -1172307968;
	not.b32 	%r652, %r629;
	or.b32  	%r653, %r651, %r652;
	xor.b32  	%r654, %r653, %r640;
	add.s32 	%r655, %r654, %r618;
	add.s32 	%r656, %r655, %r115;
	shl.b32 	%r657, %r656, 6;
	add.s32 	%r658, %r656, 1873313359;
	shr.u32 	%r659, %r658, 26;
	add.s32 	%r660, %r651, %r657;
	add.s32 	%r661, %r660, %r659;
	add.s32 	%r662, %r661, -367029312;
	not.b32 	%r663, %r640;
	or.b32  	%r664, %r662, %r663;
	xor.b32  	%r665, %r664, %r651;
	add.s32 	%r666, %r665, %r629;
	add.s32 	%r667, %r666, %r170;
	shl.b32 	%r668, %r667, 10;
	add.s32 	%r669, %r667, -30611744;
	shr.u32 	%r670, %r669, 22;
	add.s32 	%r671, %r662, %r668;
	add.s32 	%r672, %r671, %r670;
	add.s32 	%r673, %r672, -1281654784;
	not.b32 	%r674, %r651;
	or.b32  	%r675, %r673, %r674;
	xor.b32  	%r676, %r675, %r662;
	add.s32 	%r677, %r676, %r640;
	add.s32 	%r678, %r677, %r65;
	shl.b32 	%r679, %r678, 15;
	add.s32 	%r680, %r678, -1560198380;
	shr.u32 	%r681, %r680, 17;
	add.s32 	%r682, %r673, %r679;
	add.s32 	%r683, %r682, %r681;
	add.s32 	%r684, %r683, -1584791552;
	not.b32 	%r685, %r662;
	or.b32  	%r686, %r684, %r685;
	xor.b32  	%r687, %r686, %r673;
	add.s32 	%r688, %r687, %r651;
	add.s32 	%r689, %r688, %r168;
	shl.b32 	%r690, %r689, 21;
	add.s32 	%r691, %r689, 1309151649;
	shr.u32 	%r692, %r691, 11;
	add.s32 	%r693, %r684, %r690;
	add.s32 	%r694, %r693, %r692;
	add.s32 	%r695, %r694, 874512384;
	not.b32 	%r696, %r673;
	or.b32  	%r697, %r695, %r696;
	xor.b32  	%r698, %r697, %r684;
	add.s32 	%r699, %r698, %r662;
	add.s32 	%r700, %r699, %r63;
	shl.b32 	%r701, %r700, 6;
	add.s32 	%r702, %r700, -145523070;
	shr.u32 	%r703, %r702, 26;
	add.s32 	%r704, %r695, %r701;
	add.s32 	%r705, %r704, %r703;
	add.s32 	%r706, %r705, -723541888;
	not.b32 	%r707, %r684;
	or.b32  	%r708, %r706, %r707;
	xor.b32  	%r709, %r708, %r695;
	add.s32 	%r710, %r709, %r673;
	add.s32 	%r711, %r710, %r118;
	shl.b32 	%r712, %r711, 10;
	add.s32 	%r713, %r711, -1120210379;
	shr.u32 	%r714, %r713, 22;
	add.s32 	%r715, %r706, %r712;
	add.s32 	%r716, %r715, %r714;
	add.s32 	%r717, %r716, -339160064;
	not.b32 	%r718, %r695;
	or.b32  	%r719, %r717, %r718;
	xor.b32  	%r720, %r719, %r706;
	add.s32 	%r721, %r720, %r684;
	add.s32 	%r722, %r721, %r11;
	shl.b32 	%r723, %r722, 15;
	add.s32 	%r724, %r722, 718787259;
	shr.u32 	%r725, %r724, 17;
	add.s32 	%r726, %r717, %r723;
	add.s32 	%r727, %r726, %r725;
	add.s32 	%r728, %r727, -379748352;
	not.b32 	%r729, %r706;
	or.b32  	%r730, %r728, %r729;
	xor.b32  	%r731, %r730, %r717;
	add.s32 	%r732, %r731, %r695;
	add.s32 	%r733, %r732, %r116;
	shl.b32 	%r734, %r733, 21;
	add.s32 	%r735, %r733, -343485551;
	shr.u32 	%r736, %r735, 11;
	add.s32 	%r737, %r705, 1009042305;
	add.s32 	%r738, %r728, %r734;
	add.s32 	%r739, %r738, %r736;
	add.s32 	%r740, %r739, 1642965897;
	cvt.u64.u32 	%rd321, %r740;
	shl.b64 	%rd322, %rd321, 32;
	cvt.u64.u32 	%rd323, %r737;
	or.b64  	%rd324, %rd322, %rd323;
	st.global.u64 	[%rd1], %rd324;
	ret;

}


// ===== COMPILED SASS (sm_100) =====

	.target	sm_100

	.elftype	@"ET_EXEC"


//--------------------- .note.nv.tkinfo           --------------------------
	.section	.note.nv.tkinfo,"",@"SHT_NOTE"
	.sectionflags	@"SHF_NOTE_NV_TKINFO"
	.tkinfo
        /*0018*/ 	.word	0x00000002
        /*0030*/ 	.string	""
        /*0030*/ 	.string	"ptxas"
        /*0030*/ 	.string	"Cuda compilation tools, release 13.0, V13.0.88"
        /*0030*/ 	.string	"Build cuda_13.0.r13.0/compiler.36424714_0"
        /*0030*/ 	.string	"-arch sm_100 -m 64 "



//--------------------- .note.nv.cuinfo           --------------------------
	.section	.note.nv.cuinfo,"",@"SHT_NOTE"
	.sectionflags	@"SHF_NOTE_NV_CUINFO"
        /*0018*/ 	.short	0x0002
        /*001a*/ 	.short	0x0064
        /*001c*/ 	.short	0x0082
	.zero		2


//--------------------- .nv.info                  --------------------------
	.section	.nv.info,"",@"SHT_CUDA_INFO"
	.align	4


	//----- nvinfo : EIATTR_REGCOUNT
	.align		4
        /*0000*/ 	.byte	0x04, 0x2f
        /*0002*/ 	.short	(.L_2 - .L_1)
	.align		4
.L_1:
        /*0004*/ 	.word	index@(_Z8KGkernelPyPci)
        /*0008*/ 	.word	0x00000020


	//----- nvinfo : EIATTR_FRAME_SIZE
	.align		4
.L_2:
        /*000c*/ 	.byte	0x04, 0x11
        /*000e*/ 	.short	(.L_4 - .L_3)
	.align		4
.L_3:
        /*0010*/ 	.word	index@(_Z8KGkernelPyPci)
        /*0014*/ 	.word	0x00000040


	//----- nvinfo : EIATTR_MIN_STACK_SIZE
	.align		4
.L_4:
        /*0018*/ 	.byte	0x04, 0x12
        /*001a*/ 	.short	(.L_6 - .L_5)
	.align		4
.L_5:
        /*001c*/ 	.word	index@(_Z8KGkernelPyPci)
        /*0020*/ 	.word	0x00000040
.L_6:


//--------------------- .nv.compat                --------------------------
	.section	.nv.compat,"",@"SHT_CUDA_COMPAT_INFO"
	.align	4
        /*0000*/ 	.byte	0x02, 0x09, 0x00, 0x00, 0x02, 0x02, 0x01, 0x00, 0x02, 0x05, 0x05, 0x00, 0x03, 0x07, 0x01, 0x01
        /*0010*/ 	.byte	0x02, 0x03, 0x00, 0x00, 0x02, 0x06, 0x01, 0x00, 0x04, 0x0b, 0x08, 0x00, 0x09, 0x00, 0x00, 0x00
        /*0020*/ 	.byte	0x00, 0x00, 0x00, 0x00


//--------------------- .nv.info._Z8KGkernelPyPci --------------------------
	.section	.nv.info._Z8KGkernelPyPci,"",@"SHT_CUDA_INFO"
	.sectionflags	@""
	.align	4


	//----- nvinfo : EIATTR_CUDA_API_VERSION
	.align		4
        /*0000*/ 	.byte	0x04, 0x37
        /*0002*/ 	.short	(.L_8 - .L_7)
.L_7:
        /*0004*/ 	.word	0x00000082


	//----- nvinfo : EIATTR_KPARAM_INFO
	.align		4
.L_8:
        /*0008*/ 	.byte	0x04, 0x17
        /*000a*/ 	.short	(.L_10 - .L_9)
.L_9:
        /*000c*/ 	.word	0x00000000
        /*0010*/ 	.short	0x0002
        /*0012*/ 	.short	0x0010
        /*0014*/ 	.byte	0x00, 0xf0, 0x11, 0x00


	//----- nvinfo : EIATTR_KPARAM_INFO
	.align		4
.L_10:
        /*0018*/ 	.byte	0x04, 0x17
        /*001a*/ 	.short	(.L_12 - .L_11)
.L_11:
        /*001c*/ 	.word	0x00000000
        /*0020*/ 	.short	0x0001
        /*0022*/ 	.short	0x0008
        /*0024*/ 	.byte	0x00, 0xf5, 0x21, 0x00


	//----- nvinfo : EIATTR_KPARAM_INFO
	.align		4
.L_12:
        /*0028*/ 	.byte	0x04, 0x17
        /*002a*/ 	.short	(.L_14 - .L_13)
.L_13:
        /*002c*/ 	.word	0x00000000
        /*0030*/ 	.short	0x0000
        /*0032*/ 	.short	0x0000
        /*0034*/ 	.byte	0x00, 0xf5, 0x21, 0x00


	//----- nvinfo : EIATTR_SPARSE_MMA_MASK
	.align		4
.L_14:
        /*0038*/ 	.byte	0x03, 0x50
        /*003a*/ 	.short	0x0000


	//----- nvinfo : EIATTR_MAXREG_COUNT
	.align		4
        /*003c*/ 	.byte	0x03, 0x1b
        /*003e*/ 	.short	0x00ff


	//----- nvinfo : EIATTR_MERCURY_ISA_VERSION
	.align		4
        /*0040*/ 	.byte	0x03, 0x5f
        /*0042*/ 	.short	0x0101


	//----- nvinfo : EIATTR_VRC_CTA_INIT_COUNT
	.align		4
        /*0044*/ 	.byte	0x02, 0x4a
	.zero		1
	.zero		1


	//----- nvinfo : EIATTR_EXIT_INSTR_OFFSETS
	.align		4
        /*0048*/ 	.byte	0x04, 0x1c
        /*004a*/ 	.short	(.L_16 - .L_15)


	//   ....[0]....
.L_15:
        /*004c*/ 	.word	0x00004890


	//----- nvinfo : EIATTR_CRS_STACK_SIZE
	.align		4
.L_16:
        /*0050*/ 	.byte	0x04, 0x1e
        /*0052*/ 	.short	(.L_18 - .L_17)
.L_17:
        /*0054*/ 	.word	0x00000000


	//----- nvinfo : EIATTR_CBANK_PARAM_SIZE
	.align		4
.L_18:
        /*0058*/ 	.byte	0x03, 0x19
        /*005a*/ 	.short	0x0014


	//----- nvinfo : EIATTR_PARAM_CBANK
	.align		4
        /*005c*/ 	.byte	0x04, 0x0a
        /*005e*/ 	.short	(.L_20 - .L_19)
	.align		4
.L_19:
        /*0060*/ 	.word	index@(.nv.constant0._Z8KGkernelPyPci)
        /*0064*/ 	.short	0x0380
        /*0066*/ 	.short	0x0014


	//----- nvinfo : EIATTR_SW_WAR
	.align		4
.L_20:
        /*0068*/ 	.byte	0x04, 0x36
        /*006a*/ 	.short	(.L_22 - .L_21)
.L_21:
        /*006c*/ 	.word	0x00000008
.L_22:


//--------------------- .nv.callgraph             --------------------------
	.section	.nv.callgraph,"",@"SHT_CUDA_CALLGRAPH"
	.align	4
	.sectionentsize	8
	.align		4
        /*0000*/ 	.word	0x00000000
	.align		4
        /*0004*/ 	.word	0xffffffff
	.align		4
        /*0008*/ 	.word	0x00000000
	.align		4
        /*000c*/ 	.word	0xfffffffe
	.align		4
        /*0010*/ 	.word	0x00000000
	.align		4
        /*0014*/ 	.word	0xfffffffd
	.align		4
        /*0018*/ 	.word	0x00000000
	.align		4
        /*001c*/ 	.word	0xfffffffc


//--------------------- .nv.constant3             --------------------------
	.section	.nv.constant3,"a",@progbits
.nv.constant3:
	.type		hex2str_map,@object
	.size		hex2str_map,(.L_0 - hex2str_map)
hex2str_map:
        /*0000*/ 	.byte	0x30, 0x31, 0x32, 0x33, 0x34, 0x35, 0x36, 0x37, 0x38, 0x39, 0x41, 0x42, 0x43, 0x44, 0x45, 0x46
        /*0010*/ 	.byte	0x00
.L_0:


//--------------------- .text._Z8KGkernelPyPci    --------------------------
	.section	.text._Z8KGkernelPyPci,"ax",@progbits
	.align	128
        .global         _Z8KGkernelPyPci
        .type           _Z8KGkernelPyPci,@function
        .size           _Z8KGkernelPyPci,(.L_x_38 - _Z8KGkernelPyPci)
        .other          _Z8KGkernelPyPci,@"STO_CUDA_ENTRY STV_DEFAULT"
_Z8KGkernelPyPci:
.text._Z8KGkernelPyPci:
[----:B------:R-:W0:Y:S01]  /*0000*/  LDC R1, c[0x0][0x37c] ;  /* 0x0000df00ff017b82 */ /* 0x000e220000000800 */
[----:B------:R-:W1:Y:S07]  /*0010*/  S2R R0, SR_TID.X ;  /* 0x0000000000007919 */ /* 0x000e6e0000002100 */
[----:B------:R-:W1:Y:S01]  /*0020*/  S2UR UR4, SR_CTAID.X ;  /* 0x00000000000479c3 */ /* 0x000e620000002500 */
[----:B------:R-:W2:Y:S01]  /*0030*/  LDCU.64 UR6, c[0x0][0x358] ;  /* 0x00006b00ff0677ac */ /* 0x000ea20008000a00 */
[----:B0-----:R-:W-:-:S06]  /*0040*/  VIADD R1, R1, 0xffffffc0 ;  /* 0xffffffc001017836 */ /* 0x001fcc0000000000 */
[----:B------:R-:W1:Y:S08]  /*0050*/  LDC R3, c[0x0][0x360] ;  /* 0x0000d800ff037b82 */ /* 0x000e700000000800 */
[----:B------:R-:W0:Y:S01]  /*0060*/  LDC.64 R16, c[0x0][0x380] ;  /* 0x0000e000ff107b82 */ /* 0x000e220000000a00 */
[----:B-1----:R-:W-:-:S04]  /*0070*/  IMAD R3, R3, UR4, R0 ;  /* 0x0000000403037c24 */ /* 0x002fc8000f8e0200 */
[----:B0-----:R-:W-:-:S05]  /*0080*/  IMAD.WIDE R16, R3, 0x8, R16 ;  /* 0x0000000803107825 */ /* 0x001fca00078e0210 */
[----:B--2---:R-:W2:Y:S01]  /*0090*/  LDG.E.64 R6, desc[UR6][R16.64] ;  /* 0x0000000610067981 */ /* 0x004ea2000c1e1b00 */
[----:B------:R-:W-:Y:S01]  /*00a0*/  UMOV UR8, 0x58c5d3f7 ;  /* 0x58c5d3f700087882 */ /* 0x000fe20000000000 */
[----:B------:R-:W-:Y:S01]  /*00b0*/  UMOV UR4, URZ ;  /* 0x000000ff00047c82 */ /* 0x000fe20008000000 */
[----:B--2---:R-:W-:-:S04]  /*00c0*/  IMAD.WIDE.U32 R2, R7, -0x5e57f57b, RZ ;  /* 0xa1a80a8507027825 */ /* 0x004fc800078e00ff */
[----:B------:R-:W-:-:S04]  /*00d0*/  IMAD.WIDE.U32 R4, P0, R6, -0x7a4ba569, R2 ;  /* 0x85b45a9706047825 */ /* 0x000fc80007800002 */
[----:B------:R-:W-:-:S04]  /*00e0*/  IMAD.WIDE.U32 R2, R6, -0x5e57f57b, RZ ;  /* 0xa1a80a8506027825 */ /* 0x000fc800078e00ff */
[----:B------:R-:W-:Y:S01]  /*00f0*/  IMAD.X R9, RZ, RZ, RZ, P0 ;  /* 0x000000ffff097224 */ /* 0x000fe200000e06ff */
[----:B------:R-:W-:Y:S01]  /*0100*/  IADD3 RZ, P0, PT, R3, R4, RZ ;  /* 0x0000000403ff7210 */ /* 0x000fe20007f1e0ff */
[----:B------:R-:W-:Y:S02]  /*0110*/  IMAD.MOV.U32 R8, RZ, RZ, R5 ;  /* 0x000000ffff087224 */ /* 0x000fe400078e0005 */
[----:B------:R-:W-:Y:S02]  /*0120*/  IMAD.MOV.U32 R4, RZ, RZ, 0x1 ;  /* 0x00000001ff047424 */ /* 0x000fe400078e00ff */
[----:B------:R-:W-:-:S05]  /*0130*/  IMAD.WIDE.U32.X R2, R7, -0x7a4ba569, R8, P0 ;  /* 0x85b45a9707027825 */ /* 0x000fca00000e0408 */
[--C-:B------:R-:W-:Y:S02]  /*0140*/  SHF.R.U32.HI R0, RZ, 0x1f, R3.reuse ;  /* 0x0000001fff007819 */ /* 0x100fe40000011603 */
[----:B------:R-:W-:-:S03]  /*0150*/  SHF.R.U64 R5, R2, 0x1f, R3 ;  /* 0x0000001f02057819 */ /* 0x000fc60000001203 */
[----:B------:R-:W-:Y:S02]  /*0160*/  IMAD R0, R0, 0xaec187d, RZ ;  /* 0x0aec187d00007824 */ /* 0x000fe400078e02ff */
[----:B------:R-:W-:-:S05]  /*0170*/  IMAD.WIDE.U32 R2, R5, 0xaec187d, R6 ;  /* 0x0aec187d05027825 */ /* 0x000fca00078e0006 */
[----:B------:R-:W-:Y:S01]  /*0180*/  IADD3 R3, PT, PT, R3, -R5, R0 ;  /* 0x8000000503037210 */ /* 0x000fe20007ffe000 */
[----:B------:R-:W-:Y:S02]  /*0190*/  IMAD.MOV.U32 R0, RZ, RZ, R2 ;  /* 0x000000ffff007224 */ /* 0x000fe400078e0002 */
[----:B------:R-:W-:-:S07]  /*01a0*/  IMAD.MOV.U32 R2, RZ, RZ, RZ ;  /* 0x000000ffff027224 */ /* 0x000fce00078e00ff */
.L_x_10:
[----:B------:R-:W-:-:S04]  /*01b0*/  ULOP3.LUT UR5, UR8, 0x1, URZ, 0xc0, !UPT ;  /* 0x0000000108057892 */ /* 0x000fc8000f8ec0ff */
[----:B------:R-:W-:-:S04]  /*01c0*/  UISETP.NE.U32.AND UP0, UPT, UR5, 0x1, UPT ;  /* 0x000000010500788c */ /* 0x000fc8000bf05070 */
[----:B------:R-:W-:-:S09]  /*01d0*/  UISETP.NE.U32.AND.EX UP0, UPT, URZ, URZ, UPT, UP0 ;  /* 0x000000ffff00728c */ /* 0x000fd2000bf05100 */
[----:B------:R-:W-:Y:S05]  /*01e0*/  BRA.U UP0, `(.L_x_0) ;  /* 0x0000000100d07547 */ /* 0x000fea000b800000 */
[----:B------:R-:W-:Y:S01]  /*01f0*/  ISETP.NE.U32.AND P0, PT, R0, RZ, PT ;  /* 0x000000ff0000720c */ /* 0x000fe20003f05070 */
[----:B------:R-:W-:Y:S01]  /*0200*/  BSSY.RECONVERGENT B0, `(.L_x_0) ;  /* 0x0000032000007945 */ /* 0x000fe20003800200 */
[----:B------:R-:W-:Y:S02]  /*0210*/  IMAD.MOV.U32 R8, RZ, RZ, R4 ;  /* 0x000000ffff087224 */ /* 0x000fe400078e0004 */
[----:B------:R-:W-:Y:S01]  /*0220*/  ISETP.NE.AND.EX P0, PT, R3, RZ, PT, P0 ;  /* 0x000000ff0300720c */ /* 0x000fe20003f05300 */
[----:B------:R-:W-:Y:S02]  /*0230*/  IMAD.MOV.U32 R9, RZ, RZ, R2 ;  /* 0x000000ffff097224 */ /* 0x000fe400078e0002 */
[----:B------:R-:W-:Y:S02]  /*0240*/  IMAD.MOV.U32 R4, RZ, RZ, RZ ;  /* 0x000000ffff047224 */ /* 0x000fe400078e00ff */
[----:B------:R-:W-:-:S08]  /*0250*/  IMAD.MOV.U32 R2, RZ, RZ, RZ ;  /* 0x000000ffff027224 */ /* 0x000fd000078e00ff */
[----:B------:R-:W-:Y:S05]  /*0260*/  @!P0 BRA `(.L_x_1) ;  /* 0x0000000000ac8947 */ /* 0x000fea0003800000 */
[----:B------:R-:W-:Y:S02]  /*0270*/  IMAD.MOV.U32 R4, RZ, RZ, RZ ;  /* 0x000000ffff047224 */ /* 0x000fe400078e00ff */
[----:B------:R-:W-:Y:S02]  /*0280*/  IMAD.MOV.U32 R2, RZ, RZ, RZ ;  /* 0x000000ffff027224 */ /* 0x000fe400078e00ff */
[----:B------:R-:W-:Y:S02]  /*0290*/  IMAD.MOV.U32 R11, RZ, RZ, R0 ;  /* 0x000000ffff0b7224 */ /* 0x000fe400078e0000 */
[----:B------:R-:W-:-:S07]  /*02a0*/  IMAD.MOV.U32 R10, RZ, RZ, R3 ;  /* 0x000000ffff0a7224 */ /* 0x000fce00078e0003 */
.L_x_4:
[----:B------:R-:W-:Y:S01]  /*02b0*/  IMAD.WIDE.U32 R12, R9, -0x5e57f57b, RZ ;  /* 0xa1a80a85090c7825 */ /* 0x000fe200078e00ff */
[----:B------:R-:W-:Y:S03]  /*02c0*/  BSSY.RECONVERGENT B1, `(.L_x_2) ;  /* 0x0000024000017945 */ /* 0x000fe60003800200 */
[----:B------:R-:W-:-:S04]  /*02d0*/  IMAD.WIDE.U32 R14, P0, R8, -0x7a4ba569, R12 ;  /* 0x85b45a97080e7825 */ /* 0x000fc8000780000c */
[----:B------:R-:W-:-:S04]  /*02e0*/  IMAD.WIDE.U32 R12, R8, -0x5e57f57b, RZ ;  /* 0xa1a80a85080c7825 */ /* 0x000fc800078e00ff */
[----:B------:R-:W-:Y:S01]  /*02f0*/  IMAD.X R19, RZ, RZ, RZ, P0 ;  /* 0x000000ffff137224 */ /* 0x000fe200000e06ff */
[----:B------:R-:W-:Y:S01]  /*0300*/  IADD3 RZ, P0, PT, R13, R14, RZ ;  /* 0x0000000e0dff7210 */ /* 0x000fe20007f1e0ff */
[----:B------:R-:W-:Y:S01]  /*0310*/  IMAD.MOV.U32 R18, RZ, RZ, R15 ;  /* 0x000000ffff127224 */ /* 0x000fe200078e000f */
[----:B------:R-:W-:-:S03]  /*0320*/  LOP3.LUT R15, R11, 0x1, RZ, 0xc0, !PT ;  /* 0x000000010b0f7812 */ /* 0x000fc600078ec0ff */
[----:B------:R-:W-:Y:S01]  /*0330*/  IMAD.WIDE.U32.X R12, R9, -0x7a4ba569, R18, P0 ;  /* 0x85b45a97090c7825 */ /* 0x000fe200000e0412 */
[----:B------:R-:W-:Y:S02]  /*0340*/  ISETP.NE.U32.AND P1, PT, R15, 0x1, PT ;  /* 0x000000010f00780c */ /* 0x000fe40003f25070 */
[----:B------:R-:W-:Y:S02]  /*0350*/  ISETP.GT.U32.AND P0, PT, R11, 0x1, PT ;  /* 0x000000010b00780c */ /* 0x000fe40003f04070 */
[----:B------:R-:W-:Y:S02]  /*0360*/  ISETP.NE.U32.AND.EX P1, PT, RZ, RZ, PT, P1 ;  /* 0x000000ffff00720c */ /* 0x000fe40003f25110 */
[--C-:B------:R-:W-:Y:S02]  /*0370*/  SHF.R.U64 R5, R12, 0x1f, R13.reuse ;  /* 0x0000001f0c057819 */ /* 0x100fe4000000120d */
[----:B------:R-:W-:Y:S02]  /*0380*/  SHF.R.U32.HI R14, RZ, 0x1f, R13 ;  /* 0x0000001fff0e7819 */ /* 0x000fe4000001160d */
[----:B------:R-:W-:Y:S01]  /*0390*/  ISETP.GT.U32.AND.EX P0, PT, R10, RZ, PT, P0 ;  /* 0x000000ff0a00720c */ /* 0x000fe20003f04100 */
[----:B------:R-:W-:Y:S01]  /*03a0*/  IMAD.WIDE.U32 R12, R5, 0xaec187d, R8 ;  /* 0x0aec187d050c7825 */ /* 0x000fe200078e0008 */
[----:B------:R-:W-:-:S02]  /*03b0*/  SHF.R.U64 R11, R11, 0x1, R10 ;  /* 0x000000010b0b7819 */ /* 0x000fc4000000120a */
[----:B------:R-:W-:Y:S01]  /*03c0*/  SHF.R.U32.HI R10, RZ, 0x1, R10 ;  /* 0x00000001ff0a7819 */ /* 0x000fe2000001160a */
[----:B------:R-:W-:Y:S02]  /*03d0*/  IMAD R14, R14, 0xaec187d, RZ ;  /* 0x0aec187d0e0e7824 */ /* 0x000fe400078e02ff */
[----:B------:R-:W-:-:S03]  /*03e0*/  IMAD.SHL.U32 R8, R12, 0x2, RZ ;  /* 0x000000020c087824 */ /* 0x000fc600078e00ff */
[----:B------:R-:W-:-:S04]  /*03f0*/  IADD3 R5, PT, PT, R13, -R5, R14 ;  /* 0x800000050d057210 */ /* 0x000fc80007ffe00e */
[----:B------:R-:W-:Y:S01]  /*0400*/  SHF.L.U64.HI R9, R12, 0x1, R5 ;  /* 0x000000010c097819 */ /* 0x000fe20000010205 */
[----:B------:R-:W-:Y:S06]  /*0410*/  @P1 BRA `(.L_x_3) ;  /* 0x0000000000381947 */ /* 0x000fec0003800000 */
[----:B------:R-:W-:-:S05]  /*0420*/  IADD3 R4, P1, PT, R4, R12, RZ ;  /* 0x0000000c04047210 */ /* 0x000fca0007f3e0ff */
[----:B------:R-:W-:-:S04]  /*0430*/  IMAD.X R5, R5, 0x1, R2, P1 ;  /* 0x0000000105057824 */ /* 0x000fc800008e0602 */
[----:B------:R-:W-:-:S04]  /*0440*/  IMAD.WIDE.U32 R12, R5, -0x5e57f57b, RZ ;  /* 0xa1a80a85050c7825 */ /* 0x000fc800078e00ff */
[----:B------:R-:W-:-:S04]  /*0450*/  IMAD.WIDE.U32 R14, P1, R4, -0x7a4ba569, R12 ;  /* 0x85b45a97040e7825 */ /* 0x000fc8000782000c */
[----:B------:R-:W-:-:S04]  /*0460*/  IMAD.WIDE.U32 R12, R4, -0x5e57f57b, RZ ;  /* 0xa1a80a85040c7825 */ /* 0x000fc800078e00ff */
[----:B------:R-:W-:Y:S01]  /*0470*/  IMAD.X R19, RZ, RZ, RZ, P1 ;  /* 0x000000ffff137224 */ /* 0x000fe200008e06ff */
[----:B------:R-:W-:Y:S01]  /*0480*/  IADD3 RZ, P1, PT, R13, R14, RZ ;  /* 0x0000000e0dff7210 */ /* 0x000fe20007f3e0ff */
[----:B------:R-:W-:-:S04]  /*0490*/  IMAD.MOV.U32 R18, RZ, RZ, R15 ;  /* 0x000000ffff127224 */ /* 0x000fc800078e000f */
[----:B------:R-:W-:-:S05]  /*04a0*/  IMAD.WIDE.U32.X R12, R5, -0x7a4ba569, R18, P1 ;  /* 0x85b45a97050c7825 */ /* 0x000fca00008e0412 */
[--C-:B------:R-:W-:Y:S02]  /*04b0*/  SHF.R.U64 R15, R12, 0x1f, R13.reuse ;  /* 0x0000001f0c0f7819 */ /* 0x100fe4000000120d */
[----:B------:R-:W-:-:S03]  /*04c0*/  SHF.R.U32.HI R12, RZ, 0x1f, R13 ;  /* 0x0000001fff0c7819 */ /* 0x000fc6000001160d */
[----:B------:R-:W-:-:S04]  /*04d0*/  IMAD.WIDE.U32 R4, R15, 0xaec187d, R4 ;  /* 0x0aec187d0f047825 */ /* 0x000fc800078e0004 */
[----:B------:R-:W-:-:S05]  /*04e0*/  IMAD R12, R12, 0xaec187d, RZ ;  /* 0x0aec187d0c0c7824 */ /* 0x000fca00078e02ff */
[----:B------:R-:W-:-:S07]  /*04f0*/  IADD3 R2, PT, PT, R5, -R15, R12 ;  /* 0x8000000f05027210 */ /* 0x000fce0007ffe00c */
.L_x_3:
[----:B------:R-:W-:Y:S05]  /*0500*/  BSYNC.RECONVERGENT B1 ;  /* 0x0000000000017941 */ /* 0x000fea0003800200 */
.L_x_2:
[----:B------:R-:W-:Y:S05]  /*0510*/  @P0 BRA `(.L_x_4) ;  /* 0xfffffffc00640947 */ /* 0x000fea000383ffff */
.L_x_1:
[----:B------:R-:W-:Y:S05]  /*0520*/  BSYNC.RECONVERGENT B0 ;  /* 0x0000000000007941 */ /* 0x000fea0003800200 */
.L_x_0:
[----:B------:R-:W-:Y:S01]  /*0530*/  ISETP.NE.U32.AND P0, PT, R0, RZ, PT ;  /* 0x000000ff0000720c */ /* 0x000fe20003f05070 */
[----:B------:R-:W-:Y:S01]  /*0540*/  BSSY.RECONVERGENT B0, `(.L_x_5) ;  /* 0x0000032000007945 */ /* 0x000fe20003800200 */
[----:B------:R-:W-:Y:S02]  /*0550*/  IMAD.MOV.U32 R12, RZ, RZ, RZ ;  /* 0x000000ffff0c7224 */ /* 0x000fe400078e00ff */
[----:B------:R-:W-:Y:S01]  /*0560*/  ISETP.NE.AND.EX P0, PT, R3, RZ, PT, P0 ;  /* 0x000000ff0300720c */ /* 0x000fe20003f05300 */
[----:B------:R-:W-:-:S12]  /*0570*/  IMAD.MOV.U32 R5, RZ, RZ, RZ ;  /* 0x000000ffff057224 */ /* 0x000fd800078e00ff */
[----:B------:R-:W-:Y:S05]  /*0580*/  @!P0 BRA `(.L_x_6) ;  /* 0x0000000000b48947 */ /* 0x000fea0003800000 */
[----:B------:R-:W-:Y:S02]  /*0590*/  IMAD.MOV.U32 R12, RZ, RZ, RZ ;  /* 0x000000ffff0c7224 */ /* 0x000fe400078e00ff */
[----:B------:R-:W-:Y:S02]  /*05a0*/  IMAD.MOV.U32 R5, RZ, RZ, RZ ;  /* 0x000000ffff057224 */ /* 0x000fe400078e00ff */
[----:B------:R-:W-:Y:S02]  /*05b0*/  IMAD.MOV.U32 R11, RZ, RZ, R0 ;  /* 0x000000ffff0b7224 */ /* 0x000fe400078e0000 */
[----:B------:R-:W-:-:S07]  /*05c0*/  IMAD.MOV.U32 R10, RZ, RZ, R3 ;  /* 0x000000ffff0a7224 */ /* 0x000fce00078e0003 */
.L_x_9:
        /* <DEDUP_REMOVED lines=10> */
[----:B------:R-:W-:Y:S02]  /*0670*/  ISETP.GE.U32.AND P0, PT, R11, 0x2, PT ;  /* 0x000000020b00780c */ /* 0x000fe40003f06070 */
[----:B------:R-:W-:Y:S02]  /*0680*/  ISETP.NE.U32.AND.EX P1, PT, RZ, RZ, PT, P1 ;  /* 0x000000ffff00720c */ /* 0x000fe40003f25110 */
[--C-:B------:R-:W-:Y:S01]  /*0690*/  SHF.R.U64 R13, R8, 0x1f, R9.reuse ;  /* 0x0000001f080d7819 */ /* 0x100fe20000001209 */
[----:B------:R-:W-:Y:S01]  /*06a0*/  IMAD.MOV.U32 R8, RZ, RZ, R0 ;  /* 0x000000ffff087224 */ /* 0x000fe200078e0000 */
[----:B------:R-:W-:Y:S01]  /*06b0*/  SHF.R.U32.HI R14, RZ, 0x1f, R9 ;  /* 0x0000001fff0e7819 */ /* 0x000fe20000011609 */
[----:B------:R-:W-:Y:S01]  /*06c0*/  IMAD.MOV.U32 R9, RZ, RZ, R3 ;  /* 0x000000ffff097224 */ /* 0x000fe200078e0003 */
[----:B------:R-:W-:-:S02]  /*06d0*/  ISETP.GE.U32.AND.EX P0, PT, R10, RZ, PT, P0 ;  /* 0x000000ff0a00720c */ /* 0x000fc40003f06100 */
[----:B------:R-:W-:Y:S01]  /*06e0*/  SHF.R.U64 R11, R11, 0x1, R10 ;  /* 0x000000010b0b7819 */ /* 0x000fe2000000120a */
[----:B------:R-:W-:Y:S01]  /*06f0*/  IMAD.WIDE.U32 R8, R13, 0xaec187d, R8 ;  /* 0x0aec187d0d087825 */ /* 0x000fe200078e0008 */
[----:B------:R-:W-:-:S03]  /*0700*/  SHF.R.U32.HI R10, RZ, 0x1, R10 ;  /* 0x00000001ff0a7819 */ /* 0x000fc6000001160a */
        /* <DEDUP_REMOVED lines=19> */
.L_x_8:
[----:B------:R-:W-:Y:S05]  /*0840*/  BSYNC.RECONVERGENT B1 ;  /* 0x0000000000017941 */ /* 0x000fea0003800200 */
.L_x_7:
[----:B------:R-:W-:Y:S05]  /*0850*/  @P0 BRA `(.L_x_9) ;  /* 0xfffffffc005c0947 */ /* 0x000fea000383ffff */
.L_x_6:
[----:B------:R-:W-:Y:S05]  /*0860*/  BSYNC.RECONVERGENT B0 ;  /* 0x0000000000007941 */ /* 0x000fea0003800200 */
.L_x_5:
[----:B------:R-:W-:Y:S01]  /*0870*/  UISETP.GE.U32.AND UP0, UPT, UR8, 0x2, UPT ;  /* 0x000000020800788c */ /* 0x000fe2000bf06070 */
[----:B------:R-:W-:Y:S01]  /*0880*/  IMAD.MOV.U32 R0, RZ, RZ, R12 ;  /* 0x000000ffff007224 */ /* 0x000fe200078e000c */
[----:B------:R-:W-:Y:S01]  /*0890*/  USHF.R.U64 UR8, UR8, 0x1, UR4 ;  /* 0x0000000108087899 */ /* 0x000fe20008001204 */
[----:B------:R-:W-:Y:S01]  /*08a0*/  IMAD.MOV.U32 R3, RZ, RZ, R5 ;  /* 0x000000ffff037224 */ /* 0x000fe200078e0005 */
[----:B------:R-:W-:Y:S02]  /*08b0*/  UISETP.GE.U32.AND.EX UP0, UPT, UR4, URZ, UPT, UP0 ;  /* 0x000000ff0400728c */ /* 0x000fe4000bf06100 */
[----:B------:R-:W-:-:S07]  /*08c0*/  USHF.R.U32.HI UR4, URZ, 0x1, UR4 ;  /* 0x00000001ff047899 */ /* 0x000fce0008011604 */
[----:B------:R-:W-:Y:S05]  /*08d0*/  BRA.U UP0, `(.L_x_10) ;  /* 0xfffffff900347547 */ /* 0x000fea000b83ffff */
[----:B------:R-:W-:Y:S01]  /*08e0*/  IMAD.WIDE.U32 R8, R7, 0x351cfb7b, RZ ;  /* 0x351cfb7b07087825 */ /* 0x000fe200078e00ff */
[----:B------:R-:W-:Y:S01]  /*08f0*/  UMOV UR8, 0xac3a102b ;  /* 0xac3a102b00087882 */ /* 0x000fe20000000000 */
[----:B------:R-:W-:Y:S02]  /*0900*/  UMOV UR4, URZ ;  /* 0x000000ff00047c82 */ /* 0x000fe40008000000 */
[----:B------:R-:W-:-:S04]  /*0910*/  IMAD.WIDE.U32 R10, P0, R6, 0x2ef1a4c5, R8 ;  /* 0x2ef1a4c5060a7825 */ /* 0x000fc80007800008 */
[----:B------:R-:W-:-:S04]  /*0920*/  IMAD.WIDE.U32 R8, R6, 0x351cfb7b, RZ ;  /* 0x351cfb7b06087825 */ /* 0x000fc800078e00ff */
[----:B------:R-:W-:Y:S01]  /*0930*/  IMAD.X R13, RZ, RZ, RZ, P0 ;  /* 0x000000ffff0d7224 */ /* 0x000fe200000e06ff */
[----:B------:R-:W-:Y:S01]  /*0940*/  IADD3 RZ, P0, PT, R9, R10, RZ ;  /* 0x0000000a09ff7210 */ /* 0x000fe20007f1e0ff */
[----:B------:R-:W-:-:S04]  /*0950*/  IMAD.MOV.U32 R12, RZ, RZ, R11 ;  /* 0x000000ffff0c7224 */ /* 0x000fc800078e000b */
[----:B------:R-:W-:-:S05]  /*0960*/  IMAD.WIDE.U32.X R8, R7, 0x2ef1a4c5, R12, P0 ;  /* 0x2ef1a4c507087825 */ /* 0x000fca00000e040c */
[--C-:B------:R-:W-:Y:S02]  /*0970*/  SHF.R.U64 R3, R8, 0x1d, R9.reuse ;  /* 0x0000001d08037819 */ /* 0x100fe40000001209 */
[----:B------:R-:W-:-:S03]  /*0980*/  SHF.R.U32.HI R0, RZ, 0x1d, R9 ;  /* 0x0000001dff007819 */ /* 0x000fc60000011609 */
[----:B------:R-:W-:-:S04]  /*0990*/  IMAD.WIDE.U32 R8, R3, 0x517e70e5, R6 ;  /* 0x517e70e503087825 */ /* 0x000fc800078e0006 */
[----:B------:R-:W-:Y:S02]  /*09a0*/  IMAD R0, R0, 0x517e70e5, RZ ;  /* 0x517e70e500007824 */ /* 0x000fe400078e02ff */
[----:B------:R-:W-:-:S03]  /*09b0*/  IMAD.MOV.U32 R6, RZ, RZ, 0x1 ;  /* 0x00000001ff067424 */ /* 0x000fc600078e00ff */
[----:B------:R-:W-:Y:S01]  /*09c0*/  IADD3 R3, PT, PT, R9, -R3, R0 ;  /* 0x8000000309037210 */ /* 0x000fe20007ffe000 */
[----:B------:R-:W-:-:S07]  /*09d0*/  IMAD.MOV.U32 R0, RZ, RZ, RZ ;  /* 0x000000ffff007224 */ /* 0x000fce00078e00ff */
.L_x_21:
[----:B------:R-:W-:Y:S01]  /*09e0*/  ULOP3.LUT UR5, UR8, 0x1, URZ, 0xc0, !UPT ;  /* 0x0000000108057892 */ /* 0x000fe2000f8ec0ff */
[----:B------:R-:W-:-:S03]  /*09f0*/  IMAD.MOV.U32 R9, RZ, RZ, R3 ;  /* 0x000000ffff097224 */ /* 0x000fc600078e0003 */
        /* <DEDUP_REMOVED lines=15> */
.L_x_15:
[----:B------:R-:W-:Y:S01]  /*0af0*/  IMAD.WIDE.U32 R12, R11, 0x351cfb7b, RZ ;  /* 0x351cfb7b0b0c7825 */ /* 0x000fe200078e00ff */
[----:B------:R-:W-:Y:S03]  /*0b00*/  BSSY.RECONVERGENT B1, `(.L_x_13) ;  /* 0x0000024000017945 */ /* 0x000fe60003800200 */
[----:B------:R-:W-:-:S04]  /*0b10*/  IMAD.WIDE.U32 R14, P0, R10, 0x2ef1a4c5, R12 ;  /* 0x2ef1a4c50a0e7825 */ /* 0x000fc8000780000c */
[----:B------:R-:W-:-:S04]  /*0b20*/  IMAD.WIDE.U32 R12, R10, 0x351cfb7b, RZ ;  /* 0x351cfb7b0a0c7825 */ /* 0x000fc800078e00ff */
[----:B------:R-:W-:Y:S01]  /*0b30*/  IMAD.X R19, RZ, RZ, RZ, P0 ;  /* 0x000000ffff137224 */ /* 0x000fe200000e06ff */
[----:B------:R-:W-:Y:S01]  /*0b40*/  IADD3 RZ, P0, PT, R13, R14, RZ ;  /* 0x0000000e0dff7210 */ /* 0x000fe20007f1e0ff */
[----:B------:R-:W-:Y:S01]  /*0b50*/  IMAD.MOV.U32 R18, RZ, RZ, R15 ;  /* 0x000000ffff127224 */ /* 0x000fe200078e000f */
[----:B------:R-:W-:-:S03]  /*0b60*/  LOP3.LUT R15, R5, 0x1, RZ, 0xc0, !PT ;  /* 0x00000001050f7812 */ /* 0x000fc600078ec0ff */
[----:B------:R-:W-:Y:S01]  /*0b70*/  IMAD.WIDE.U32.X R12, R11, 0x2ef1a4c5, R18, P0 ;  /* 0x2ef1a4c50b0c7825 */ /* 0x000fe200000e0412 */
        /* <DEDUP_REMOVED lines=16> */
[----:B------:R-:W-:-:S04]  /*0c80*/  IMAD.WIDE.U32 R12, R7, 0x351cfb7b, RZ ;  /* 0x351cfb7b070c7825 */ /* 0x000fc800078e00ff */
        /* <DEDUP_REMOVED lines=9> */
[----:B------:R-:W-:-:S05]  /*0d20*/  IMAD R12, R12, 0x517e70e5, RZ ;  /* 0x517e70e50c0c7824 */ /* 0x000fca00078e02ff */
[----:B------:R-:W-:-:S07]  /*0d30*/  IADD3 R0, PT, PT, R7, -R15, R12 ;  /* 0x8000000f07007210 */ /* 0x000fce0007ffe00c */
.L_x_14:
[----:B------:R-:W-:Y:S05]  /*0d40*/  BSYNC.RECONVERGENT B1 ;  /* 0x0000000000017941 */ /* 0x000fea0003800200 */
.L_x_13:
[----:B------:R-:W-:Y:S05]  /*0d50*/  @P0 BRA `(.L_x_15) ;  /* 0xfffffffc00640947 */ /* 0x000fea000383ffff */
.L_x_12:
[----:B------:R-:W-:Y:S05]  /*0d60*/  BSYNC.RECONVERGENT B0 ;  /* 0x0000000000007941 */ /* 0x000fea0003800200 */
.L_x_11:
        /* <DEDUP_REMOVED lines=10> */
.L_x_20:
        /* <DEDUP_REMOVED lines=10> */
[----:B------:R-:W-:Y:S02]  /*0eb0*/  ISETP.GE.U32.AND P0, PT, R7, 0x2, PT ;  /* 0x000000020700780c */ /* 0x000fe40003f06070 */
[----:B------:R-:W-:Y:S02]  /*0ec0*/  ISETP.NE.U32.AND.EX P1, PT, RZ, RZ, PT, P1 ;  /* 0x000000ffff00720c */ /* 0x000fe40003f25110 */
[--C-:B------:R-:W-:Y:S02]  /*0ed0*/  SHF.R.U64 R13, R10, 0x1d, R11.reuse ;  /* 0x0000001d0a0d7819 */ /* 0x100fe4000000120b */
[----:B------:R-:W-:Y:S02]  /*0ee0*/  SHF.R.U32.HI R14, RZ, 0x1d, R11 ;  /* 0x0000001dff0e7819 */ /* 0x000fe4000001160b */
[----:B------:R-:W-:Y:S01]  /*0ef0*/  ISETP.GE.U32.AND.EX P0, PT, R5, RZ, PT, P0 ;  /* 0x000000ff0500720c */ /* 0x000fe20003f06100 */
        /* <DEDUP_REMOVED lines=22> */
.L_x_19:
[----:B------:R-:W-:Y:S05]  /*1060*/  BSYNC.RECONVERGENT B1 ;  /* 0x0000000000017941 */ /* 0x000fea0003800200 */
.L_x_18:
[----:B------:R-:W-:Y:S05]  /*1070*/  @P0 BRA `(.L_x_20) ;  /* 0xfffffffc00640947 */ /* 0x000fea000383ffff */
.L_x_17:
[----:B------:R-:W-:Y:S05]  /*1080*/  BSYNC.RECONVERGENT B0 ;  /* 0x0000000000007941 */ /* 0x000fea0003800200 */
.L_x_16:
[----:B------:R-:W-:Y:S01]  /*1090*/  UISETP.GE.U32.AND UP0, UPT, UR8, 0x2, UPT ;  /* 0x000000020800788c */ /* 0x000fe2000bf06070 */
[----:B------:R-:W-:Y:S01]  /*10a0*/  IMAD.MOV.U32 R8, RZ, RZ, R12 ;  /* 0x000000ffff087224 */ /* 0x000fe200078e000c */
[----:B------:R-:W-:Y:S02]  /*10b0*/  USHF.R.U64 UR8, UR8, 0x1, UR4 ;  /* 0x0000000108087899 */ /* 0x000fe40008001204 */
[----:B------:R-:W-:Y:S02]  /*10c0*/  UISETP.GE.U32.AND.EX UP0, UPT, UR4, URZ, UPT, UP0 ;  /* 0x000000ff0400728c */ /* 0x000fe4000bf06100 */
[----:B------:R-:W-:-:S07]  /*10d0*/  USHF.R.U32.HI UR4, URZ, 0x1, UR4 ;  /* 0x00000001ff047899 */ /* 0x000fce0008011604 */
[----:B------:R-:W-:Y:S05]  /*10e0*/  BRA.U UP0, `(.L_x_21) ;  /* 0xfffffff9003c7547 */ /* 0x000fea000b83ffff */
[C---:B------:R-:W-:Y:S01]  /*10f0*/  ISETP.GE.U32.AND P0, PT, R4.reuse, -0x5591682f, PT ;  /* 0xaa6e97d10400780c */ /* 0x040fe20003f06070 */
[----:B------:R-:W-:Y:S01]  /*1100*/  IMAD.MOV.U32 R3, RZ, RZ, RZ ;  /* 0x000000ffff037224 */ /* 0x000fe200078e00ff */
[----:B------:R-:W-:Y:S01]  /*1110*/  IADD3 R5, P1, PT, R4, 0x5591682f, RZ ;  /* 0x5591682f04057810 */ /* 0x000fe20007f3e0ff */
[----:B------:R-:W-:Y:S01]  /*1120*/  UMOV UR5, 0xda37c96d ;  /* 0xda37c96d00057882 */ /* 0x000fe20000000000 */
[C---:B------:R-:W-:Y:S01]  /*1130*/  ISETP.GE.U32.AND.EX P0, PT, R2.reuse, -0x58f0709e, PT, P0 ;  /* 0xa70f8f620200780c */ /* 0x040fe20003f06100 */
[----:B------:R-:W-:Y:S01]  /*1140*/  UMOV UR8, 0x5c4af104 ;  /* 0x5c4af10400087882 */ /* 0x000fe20000000000 */
[----:B------:R-:W-:Y:S02]  /*1150*/  IADD3.X R9, PT, PT, R2, 0x58f0709d, RZ, P1, !PT ;  /* 0x58f0709d02097810 */ /* 0x000fe40000ffe4ff */
[----:B------:R-:W-:Y:S01]  /*1160*/  SEL R8, R4, R5, !P0 ;  /* 0x0000000504087207 */ /* 0x000fe20004000000 */
[----:B------:R-:W-:Y:S01]  /*1170*/  IMAD.MOV.U32 R4, RZ, RZ, RZ ;  /* 0x000000ffff047224 */ /* 0x000fe200078e00ff */
[----:B------:R-:W-:-:S07]  /*1180*/  SEL R9, R2, R9, !P0 ;  /* 0x0000000902097207 */ /* 0x000fce0004000000 */
.L_x_27:
[C---:B------:R-:W-:Y:S01]  /*1190*/  ISETP.GT.U32.AND P0, PT, R8.reuse, -0x1, PT ;  /* 0xffffffff0800780c */ /* 0x040fe20003f04070 */
[C---:B------:R-:W-:Y:S01]  /*11a0*/  IMAD.SHL.U32 R7, R8.reuse, 0x2, RZ ;  /* 0x0000000208077824 */ /* 0x040fe200078e00ff */
[----:B------:R-:W-:Y:S01]  /*11b0*/  SHF.L.U64.HI R10, R8, 0x1, R9 ;  /* 0x00000001080a7819 */ /* 0x000fe20000010209 */
[----:B------:R-:W-:Y:S01]  /*11c0*/  ULOP3.LUT UR4, UR5, 0x1, URZ, 0xc0, !UPT ;  /* 0x0000000105047892 */ /* 0x000fe2000f8ec0ff */
[----:B------:R-:W-:Y:S01]  /*11d0*/  ISETP.GT.AND.EX P0, PT, R9, -0x1, PT, P0 ;  /* 0xffffffff0900780c */ /* 0x000fe20003f04300 */
[----:B------:R-:W-:Y:S02]  /*11e0*/  UISETP.GE.U32.AND UP0, UPT, UR5, 0x8, UPT ;  /* 0x000000080500788c */ /* 0x000fe4000bf06070 */
[----:B------:R-:W-:Y:S02]  /*11f0*/  UISETP.NE.U32.AND UP1, UPT, UR4, 0x1, UPT ;  /* 0x000000010400788c */ /* 0x000fe4000bf25070 */
[----:B------:R-:W-:Y:S02]  /*1200*/  ULOP3.LUT UP2, URZ, UR5, 0x2, URZ, 0xc0, !UPT ;  /* 0x0000000205ff7892 */ /* 0x000fe4000f84c0ff */
[----:B------:R-:W-:-:S02]  /*1210*/  UISETP.NE.U32.AND.EX UP1, UPT, URZ, URZ, UPT, UP1 ;  /* 0x000000ffff00728c */ /* 0x000fc4000bf25110 */
[----:B------:R-:W-:Y:S02]  /*1220*/  ULOP3.LUT UP3, URZ, UR5, 0x4, URZ, 0xc0, !UPT ;  /* 0x0000000405ff7892 */ /* 0x000fe4000f86c0ff */
[----:B------:R-:W-:Y:S02]  /*1230*/  UISETP.GE.U32.AND.EX UP0, UPT, UR8, URZ, UPT, UP0 ;  /* 0x000000ff0800728c */ /* 0x000fe4000bf06100 */
[C---:B------:R-:W-:Y:S02]  /*1240*/  @!P0 ISETP.GE.U32.AND P1, PT, R7.reuse, -0x5591682f, PT ;  /* 0xaa6e97d10700880c */ /* 0x040fe40003f26070 */
[----:B------:R-:W-:Y:S02]  /*1250*/  @!P0 IADD3 R2, P2, PT, R7, 0x5591682f, RZ ;  /* 0x5591682f07028810 */ /* 0x000fe40007f5e0ff */
[C---:B------:R-:W-:Y:S02]  /*1260*/  @!P0 ISETP.GE.U32.AND.EX P1, PT, R10.reuse, -0x58f0709e, PT, P1 ;  /* 0xa70f8f620a00880c */ /* 0x040fe40003f26110 */
[----:B------:R-:W-:-:S02]  /*1270*/  @!P0 IADD3.X R5, PT, PT, R10, 0x58f0709d, RZ, P2, !PT ;  /* 0x58f0709d0a058810 */ /* 0x000fc400017fe4ff */
[----:B------:R-:W-:Y:S02]  /*1280*/  @!P0 SEL R2, R7, R2, !P1 ;  /* 0x0000000207028207 */ /* 0x000fe40004800000 */
[----:B------:R-:W-:Y:S02]  /*1290*/  @!P0 SEL R5, R10, R5, !P1 ;  /* 0x000000050a058207 */ /* 0x000fe40004800000 */
[----:B------:R-:W-:-:S04]  /*12a0*/  @!P0 IADD3 R7, P1, PT, R2, 0x5591682f, RZ ;  /* 0x5591682f02078810 */ /* 0x000fc80007f3e0ff */
[----:B------:R-:W-:Y:S02]  /*12b0*/  @!P0 IADD3.X R10, PT, PT, R5, 0x58f0709d, RZ, P1, !PT ;  /* 0x58f0709d050a8810 */ /* 0x000fe40000ffe4ff */
[C---:B------:R-:W-:Y:S02]  /*12c0*/  ISETP.GE.U32.AND P0, PT, R7.reuse, -0x5591682f, PT ;  /* 0xaa6e97d10700780c */ /* 0x040fe40003f06070 */
[C---:B------:R-:W-:Y:S02]  /*12d0*/  IADD3 R14, P1, PT, R7.reuse, 0x5591682f, RZ ;  /* 0x5591682f070e7810 */ /* 0x040fe40007f3e0ff */
[C---:B------:R-:W-:Y:S02]  /*12e0*/  ISETP.GE.U32.AND.EX P0, PT, R10.reuse, -0x58f0709e, PT, P0 ;  /* 0xa70f8f620a00780c */ /* 0x040fe40003f06100 */
[----:B------:R-:W-:Y:S02]  /*12f0*/  IADD3.X R11, PT, PT, R10, 0x58f0709d, RZ, P1, !PT ;  /* 0x58f0709d0a0b7810 */ /* 0x000fe40000ffe4ff */
[----:B------:R-:W-:-:S02]  /*1300*/  SEL R14, R7, R14, !P0 ;  /* 0x0000000e070e7207 */ /* 0x000fc40004000000 */
[----:B------:R-:W-:Y:S02]  /*1310*/  SEL R11, R10, R11, !P0 ;  /* 0x0000000b0a0b7207 */ /* 0x000fe40004000000 */
[C---:B------:R-:W-:Y:S01]  /*1320*/  ISETP.GT.U32.AND P0, PT, R14.reuse, -0x1, PT ;  /* 0xffffffff0e00780c */ /* 0x040fe20003f04070 */
[C---:B------:R-:W-:Y:S01]  /*1330*/  IMAD.SHL.U32 R7, R14.reuse, 0x2, RZ ;  /* 0x000000020e077824 */ /* 0x040fe200078e00ff */
[----:B------:R-:W-:Y:S02]  /*1340*/  SHF.L.U64.HI R10, R14, 0x1, R11 ;  /* 0x000000010e0a7819 */ /* 0x000fe4000001020b */
[----:B------:R-:W-:-:S13]  /*1350*/  ISETP.GT.AND.EX P0, PT, R11, -0x1, PT, P0 ;  /* 0xffffffff0b00780c */ /* 0x000fda0003f04300 */
[C---:B------:R-:W-:Y:S02]  /*1360*/  @!P0 ISETP.GE.U32.AND P1, PT, R7.reuse, -0x5591682f, PT ;  /* 0xaa6e97d10700880c */ /* 0x040fe40003f26070 */
[C---:B------:R-:W-:Y:S02]  /*1370*/  @!P0 IADD3 R2, P2, PT, R7.reuse, 0x5591682f, RZ ;  /* 0x5591682f07028810 */ /* 0x040fe40007f5e0ff */
[C---:B------:R-:W-:Y:S02]  /*1380*/  @!P0 ISETP.GE.U32.AND.EX P1, PT, R10.reuse, -0x58f0709e, PT, P1 ;  /* 0xa70f8f620a00880c */ /* 0x040fe40003f26110 */
[C---:B------:R-:W-:Y:S02]  /*1390*/  @!P0 IADD3.X R5, PT, PT, R10.reuse, 0x58f0709d, RZ, P2, !PT ;  /* 0x58f0709d0a058810 */ /* 0x040fe400017fe4ff */
[----:B------:R-:W-:Y:S02]  /*13a0*/  @!P0 SEL R2, R7, R2, !P1 ;  /* 0x0000000207028207 */ /* 0x000fe40004800000 */
[----:B------:R-:W-:-:S02]  /*13b0*/  @!P0 SEL R5, R10, R5, !P1 ;  /* 0x000000050a058207 */ /* 0x000fc40004800000 */
        /* <DEDUP_REMOVED lines=21> */
[----:B------:R-:W-:Y:S02]  /*1510*/  IADD3 R7, P1, PT, R2, 0x5591682f, RZ ;  /* 0x5591682f02077810 */ /* 0x000fe40007f3e0ff */
[C---:B------:R-:W-:Y:S02]  /*1520*/  ISETP.GE.U32.AND.EX P0, PT, R5.reuse, -0x58f0709e, PT, P0 ;  /* 0xa70f8f620500780c */ /* 0x040fe40003f06100 */
[----:B------:R-:W-:Y:S01]  /*1530*/  IADD3.X R10, PT, PT, R5, 0x58f0709d, RZ, P1, !PT ;  /* 0x58f0709d050a7810 */ /* 0x000fe20000ffe4ff */
[----:B------:R-:W-:Y:S10]  /*1540*/  BRA.U UP1, `(.L_x_22) ;  /* 0x0000000101487547 */ /* 0x000ff4000b800000 */
[----:B------:R-:W-:-:S04]  /*1550*/  IADD3 R8, P2, PT, R8, R3, RZ ;  /* 0x0000000308087210 */ /* 0x000fc80007f5e0ff */
[----:B------:R-:W-:Y:S01]  /*1560*/  ISETP.GE.U32.AND P1, PT, R8, R3, PT ;  /* 0x000000030800720c */ /* 0x000fe20003f26070 */
[----:B------:R-:W-:-:S05]  /*1570*/  IMAD.X R9, R9, 0x1, R4, P2 ;  /* 0x0000000109097824 */ /* 0x000fca00010e0604 */
[----:B------:R-:W-:-:S13]  /*1580*/  ISETP.GE.U32.AND.EX P1, PT, R9, R4, PT, P1 ;  /* 0x000000040900720c */ /* 0x000fda0003f26110 */
        /* <DEDUP_REMOVED lines=13> */
[----:B------:R-:W-:-:S07]  /*1660*/  SEL R4, R9, R4, !P1 ;  /* 0x0000000409047207 */ /* 0x000fce0004800000 */
.L_x_22:
[----:B------:R-:W-:Y:S05]  /*1670*/  BRA.U !UP2, `(.L_x_23) ;  /* 0x000000010a487547 */ /* 0x000fea000b800000 */
        /* <DEDUP_REMOVED lines=18> */
.L_x_23:
        /* <DEDUP_REMOVED lines=19> */
.L_x_24:
[----:B------:R-:W-:Y:S02]  /*18d0*/  SEL R12, R2, R7, !P0 ;  /* 0x00000007020c7207 */ /* 0x000fe40004000000 */
[----:B------:R-:W-:Y:S01]  /*18e0*/  SEL R9, R5, R10, !P0 ;  /* 0x0000000a05097207 */ /* 0x000fe20004000000 */
[----:B------:R-:W-:Y:S06]  /*18f0*/  BRA.U !UP0, `(.L_x_25) ;  /* 0x0000000108a47547 */ /* 0x000fec000b800000 */
[----:B------:R-:W-:-:S09]  /*1900*/  ULOP3.LUT UP0, URZ, UR5, 0x8, URZ, 0xc0, !UPT ;  /* 0x0000000805ff7892 */ /* 0x000fd2000f80c0ff */
        /* <DEDUP_REMOVED lines=19> */
.L_x_26:
[C---:B------:R-:W-:Y:S01]  /*1a40*/  ISETP.GT.U32.AND P0, PT, R12.reuse, -0x1, PT ;  /* 0xffffffff0c00780c */ /* 0x040fe20003f04070 */
[C---:B------:R-:W-:Y:S01]  /*1a50*/  IMAD.SHL.U32 R7, R12.reuse, 0x2, RZ ;  /* 0x000000020c077824 */ /* 0x040fe200078e00ff */
[----:B------:R-:W-:Y:S01]  /*1a60*/  SHF.L.U64.HI R10, R12, 0x1, R9 ;  /* 0x000000010c0a7819 */ /* 0x000fe20000010209 */
[----:B------:R-:W-:Y:S01]  /*1a70*/  USHF.R.U64 UR5, UR5, 0x4, UR8 ;  /* 0x0000000405057899 */ /* 0x000fe20008001208 */
[----:B------:R-:W-:Y:S01]  /*1a80*/  ISETP.GT.AND.EX P0, PT, R9, -0x1, PT, P0 ;  /* 0xffffffff0900780c */ /* 0x000fe20003f04300 */
[----:B------:R-:W-:-:S12]  /*1a90*/  USHF.R.U32.HI UR8, URZ, 0x4, UR8 ;  /* 0x00000004ff087899 */ /* 0x000fd80008011608 */
        /* <DEDUP_REMOVED lines=13> */
[----:B------:R-:W-:Y:S01]  /*1b70*/  SEL R9, R10, R9, !P0 ;  /* 0x000000090a097207 */ /* 0x000fe20004000000 */
[----:B------:R-:W-:Y:S06]  /*1b80*/  BRA `(.L_x_27) ;  /* 0xfffffff400807947 */ /* 0x000fec000383ffff */
.L_x_25:
[C---:B------:R-:W-:Y:S01]  /*1b90*/  ISETP.GE.U32.AND P0, PT, R6.reuse, -0x5591682f, PT ;  /* 0xaa6e97d10600780c */ /* 0x040fe20003f06070 */
[----:B------:R-:W-:Y:S01]  /*1ba0*/  IMAD.MOV.U32 R2, RZ, RZ, RZ ;  /* 0x000000ffff027224 */ /* 0x000fe200078e00ff */
[----:B------:R-:W-:Y:S01]  /*1bb0*/  IADD3 R7, P1, PT, R6, 0x5591682f, RZ ;  /* 0x5591682f06077810 */ /* 0x000fe20007f3e0ff */
[----:B------:R-:W-:Y:S01]  /*1bc0*/  UMOV UR5, 0xd036ce65 ;  /* 0xd036ce6500057882 */ /* 0x000fe20000000000 */
[C---:B------:R-:W-:Y:S01]  /*1bd0*/  ISETP.GE.U32.AND.EX P0, PT, R0.reuse, -0x58f0709e, PT, P0 ;  /* 0xa70f8f620000780c */ /* 0x040fe20003f06100 */
[----:B------:R-:W-:Y:S01]  /*1be0*/  UMOV UR8, 0x4ac49e5d ;  /* 0x4ac49e5d00087882 */ /* 0x000fe20000000000 */
[----:B------:R-:W-:Y:S02]  /*1bf0*/  IADD3.X R5, PT, PT, R0, 0x58f0709d, RZ, P1, !PT ;  /* 0x58f0709d00057810 */ /* 0x000fe40000ffe4ff */
[----:B------:R-:W-:Y:S02]  /*1c00*/  SEL R7, R6, R7, !P0 ;  /* 0x0000000706077207 */ /* 0x000fe40004000000 */
[----:B------:R-:W-:Y:S01]  /*1c10*/  SEL R8, R0, R5, !P0 ;  /* 0x0000000500087207 */ /* 0x000fe20004000000 */
[----:B------:R-:W-:-:S07]  /*1c20*/  IMAD.MOV.U32 R5, RZ, RZ, RZ ;  /* 0x000000ffff057224 */ /* 0x000fce00078e00ff */
.L_x_33:
        /* <DEDUP_REMOVED lines=20> */
[----:B------:R-:W-:Y:S02]  /*1d70*/  IADD3 R15, P1, PT, R9, 0x5591682f, RZ ;  /* 0x5591682f090f7810 */ /* 0x000fe40007f3e0ff */
        /* <DEDUP_REMOVED lines=9> */
[----:B------:R-:W-:Y:S02]  /*1e10*/  @!P0 IADD3 R0, P2, PT, R9, 0x5591682f, RZ ;  /* 0x5591682f09008810 */ /* 0x000fe40007f5e0ff */
[C---:B------:R-:W-:Y:S02]  /*1e20*/  @!P0 ISETP.GE.U32.AND.EX P1, PT, R11.reuse, -0x58f0709e, PT, P1 ;  /* 0xa70f8f620b00880c */ /* 0x040fe40003f26110 */
[----:B------:R-:W-:Y:S02]  /*1e30*/  @!P0 IADD3.X R6, PT, PT, R11, 0x58f0709d, RZ, P2, !PT ;  /* 0x58f0709d0b068810 */ /* 0x000fe400017fe4ff */
[----:B------:R-:W-:Y:S02]  /*1e40*/  @!P0 SEL R0, R9, R0, !P1 ;  /* 0x0000000009008207 */ /* 0x000fe40004800000 */
[----:B------:R-:W-:-:S02]  /*1e50*/  @!P0 SEL R6, R11, R6, !P1 ;  /* 0x000000060b068207 */ /* 0x000fc40004800000 */
        /* <DEDUP_REMOVED lines=43> */
.L_x_28:
        /* <DEDUP_REMOVED lines=19> */
.L_x_29:
        /* <DEDUP_REMOVED lines=19> */
.L_x_30:
        /* <DEDUP_REMOVED lines=23> */
.L_x_32:
[C---:B------:R-:W-:Y:S01]  /*24e0*/  ISETP.GT.U32.AND P0, PT, R11.reuse, -0x1, PT ;  /* 0xffffffff0b00780c */ /* 0x040fe20003f04070 */
[C---:B------:R-:W-:Y:S01]  /*24f0*/  IMAD.SHL.U32 R9, R11.reuse, 0x2, RZ ;  /* 0x000000020b097824 */ /* 0x040fe200078e00ff */
[----:B------:R-:W-:Y:S01]  /*2500*/  SHF.L.U64.HI R11, R11, 0x1, R8 ;  /* 0x000000010b0b7819 */ /* 0x000fe20000010208 */
[----:B------:R-:W-:Y:S01]  /*2510*/  USHF.R.U64 UR5, UR5, 0x4, UR8 ;  /* 0x0000000405057899 */ /* 0x000fe20008001208 */
[----:B------:R-:W-:Y:S01]  /*2520*/  ISETP.GT.AND.EX P0, PT, R8, -0x1, PT, P0 ;  /* 0xffffffff0800780c */ /* 0x000fe20003f04300 */
[----:B------:R-:W-:-:S12]  /*2530*/  USHF.R.U32.HI UR8, URZ, 0x4, UR8 ;  /* 0x00000004ff087899 */ /* 0x000fd80008011608 */
        /* <DEDUP_REMOVED lines=13> */
[----:B------:R-:W-:Y:S01]  /*2610*/  SEL R8, R11, R8, !P0 ;  /* 0x000000080b087207 */ /* 0x000fe20004000000 */
[----:B------:R-:W-:Y:S06]  /*2620*/  BRA `(.L_x_33) ;  /* 0xfffffff400807947 */ /* 0x000fec000383ffff */
.L_x_31:
[----:B------:R-:W0:Y:S01]  /*2630*/  LDC R0, c[0x0][0x390] ;  /* 0x0000e400ff007b82 */ /* 0x000e220000000800 */
[-C--:B------:R-:W-:Y:S02]  /*2640*/  IADD3 R2, P1, PT, R2, R3.reuse, RZ ;  /* 0x0000000302027210 */ /* 0x080fe40007f3e0ff */
[----:B------:R-:W-:Y:S01]  /*2650*/  CS2R R8, SRZ ;  /* 0x0000000000087805 */ /* 0x000fe2000001ff00 */
[----:B------:R-:W-:Y:S01]  /*2660*/  IMAD.MOV.U32 R11, RZ, RZ, RZ ;  /* 0x000000ffff0b7224 */ /* 0x000fe200078e00ff */
[----:B------:R1:W-:Y:S01]  /*2670*/  STL.128 [R1], RZ ;  /* 0x000000ff01007387 */ /* 0x0003e20000100c00 */
[----:B------:R-:W-:Y:S01]  /*2680*/  ISETP.GE.U32.AND P0, PT, R2, R3, PT ;  /* 0x000000030200720c */ /* 0x000fe20003f06070 */
[----:B------:R-:W-:Y:S02]  /*2690*/  IMAD.X R3, R5, 0x1, R4, P1 ;  /* 0x0000000105037824 */ /* 0x000fe400008e0604 */
[----:B------:R1:W-:Y:S03]  /*26a0*/  STL.128 [R1+0x10], RZ ;  /* 0x000010ff01007387 */ /* 0x0003e60000100c00 */
[----:B------:R-:W-:Y:S01]  /*26b0*/  ISETP.GE.U32.AND.EX P0, PT, R3, R4, PT, P0 ;  /* 0x000000040300720c */ /* 0x000fe20003f06100 */
[----:B------:R1:W-:Y:S01]  /*26c0*/  STL.128 [R1+0x20], RZ ;  /* 0x000020ff01007387 */ /* 0x0003e20000100c00 */
[----:B0-----:R-:W-:-:S11]  /*26d0*/  LEA R10, R0, 0x80, 0x3 ;  /* 0x00000080000a7811 */ /* 0x001fd600078e18ff */
[C---:B------:R-:W-:Y:S02]  /*26e0*/  @!P0 IADD3 R5, P2, PT, R2.reuse, 0x5591682f, RZ ;  /* 0x5591682f02058810 */ /* 0x040fe40007f5e0ff */
[----:B------:R-:W-:Y:S01]  /*26f0*/  @!P0 ISETP.GE.U32.AND P1, PT, R2, -0x5591682f, PT ;  /* 0xaa6e97d10200880c */ /* 0x000fe20003f26070 */
[----:B------:R1:W-:Y:S01]  /*2700*/  STL.128 [R1+0x30], R8 ;  /* 0x0000300801007387 */ /* 0x0003e20000100c00 */
[C---:B------:R-:W-:Y:S02]  /*2710*/  @!P0 IADD3.X R6, PT, PT, R3.reuse, 0x58f0709d, RZ, P2, !PT ;  /* 0x58f0709d03068810 */ /* 0x040fe400017fe4ff */
[----:B------:R-:W-:Y:S02]  /*2720*/  ISETP.NE.AND P2, PT, R0, RZ, PT ;  /* 0x000000ff0000720c */ /* 0x000fe40003f45270 */
[----:B------:R-:W-:-:S04]  /*2730*/  @!P0 ISETP.GE.U32.AND.EX P1, PT, R3, -0x58f0709e, PT, P1 ;  /* 0xa70f8f620300880c */ /* 0x000fc80003f26110 */
[----:B------:R-:W-:-:S04]  /*2740*/  @!P0 SEL R4, R2, R5, !P1 ;  /* 0x0000000502048207 */ /* 0x000fc80004800000 */
[----:B------:R-:W-:Y:S02]  /*2750*/  @!P0 IADD3 R2, P3, PT, R4, 0x5591682f, RZ ;  /* 0x5591682f04028810 */ /* 0x000fe40007f7e0ff */
[----:B------:R-:W-:-:S04]  /*2760*/  @!P0 SEL R4, R3, R6, !P1 ;  /* 0x0000000603048207 */ /* 0x000fc80004800000 */
[----:B------:R-:W-:Y:S01]  /*2770*/  @!P0 IADD3.X R3, PT, PT, R4, 0x58f0709d, RZ, P3, !PT ;  /* 0x58f0709d04038810 */ /* 0x000fe20001ffe4ff */
[----:B-1----:R-:W-:Y:S06]  /*2780*/  @!P2 BRA `(.L_x_34) ;  /* 0x000000040000a947 */ /* 0x002fec0003800000 */
[----:B------:R-:W-:Y:S02]  /*2790*/  ISETP.GT.U32.AND P0, PT, R0, RZ, PT ;  /* 0x000000ff0000720c */ /* 0x000fe40003f04070 */
[----:B------:R-:W-:Y:S02]  /*27a0*/  CS2R R4, SRZ ;  /* 0x0000000000047805 */ /* 0x000fe4000001ff00 */
[----:B------:R-:W-:-:S04]  /*27b0*/  SHF.R.S32.HI R7, RZ, 0x1f, R0 ;  /* 0x0000001fff077819 */ /* 0x000fc80000011400 */
[----:B------:R-:W-:-:S13]  /*27c0*/  ISETP.GT.U32.AND.EX P0, PT, R7, RZ, PT, P0 ;  /* 0x000000ff0700720c */ /* 0x000fda0003f04100 */
[----:B------:R-:W0:Y:S02]  /*27d0*/  @!P0 LDC.64 R8, c[0x0][0x388] ;  /* 0x0000e200ff088b82 */ /* 0x000e240000000a00 */
[----:B0-----:R-:W-:-:S05]  /*27e0*/  @!P0 IADD3 R8, P1, PT, R5, R8, RZ ;  /* 0x0000000805088210 */ /* 0x001fca0007f3e0ff */
[----:B------:R-:W-:-:S05]  /*27f0*/  @!P0 IMAD.X R9, R4, 0x1, R9, P1 ;  /* 0x0000000104098824 */ /* 0x000fca00008e0609 */
[----:B------:R-:W2:Y:S01]  /*2800*/  @!P0 LDG.E.U8 R8, desc[UR6][R8.64] ;  /* 0x0000000608088981 */ /* 0x000ea2000c1e1100 */
[----:B------:R-:W-:Y:S02]  /*2810*/  @!P0 IMAD.IADD R11, R1, 0x1, R5 ;  /* 0x00000001010b8824 */ /* 0x000fe400078e0205 */
[----:B------:R-:W-:Y:S02]  /*2820*/  @!P0 IMAD.MOV.U32 R5, RZ, RZ, 0x1 ;  /* 0x00000001ff058424 */ /* 0x000fe400078e00ff */
[----:B------:R-:W-:-:S03]  /*2830*/  @!P0 IMAD.MOV.U32 R4, RZ, RZ, RZ ;  /* 0x000000ffff048224 */ /* 0x000fc600078e00ff */
[----:B------:R-:W-:Y:S02]  /*2840*/  IADD3 R6, P3, PT, -R5, R0, RZ ;  /* 0x0000000005067210 */ /* 0x000fe40007f7e1ff */
[----:B------:R-:W-:Y:S02]  /*2850*/  ISETP.GT.U32.AND P2, PT, R0, R5, PT ;  /* 0x000000050000720c */ /* 0x000fe40003f44070 */
[----:B------:R-:W-:Y:S01]  /*2860*/  ISETP.LE.U32.AND P1, PT, R6, 0x3, PT ;  /* 0x000000030600780c */ /* 0x000fe20003f23070 */
[C---:B------:R-:W-:Y:S01]  /*2870*/  IMAD.X R6, R7.reuse, 0x1, ~R4, P3 ;  /* 0x0000000107067824 */ /* 0x040fe200018e0e04 */
[----:B------:R-:W-:-:S04]  /*2880*/  ISETP.GT.U32.AND.EX P2, PT, R7, R4, PT, P2 ;  /* 0x000000040700720c */ /* 0x000fc80003f44120 */
[----:B------:R-:W-:Y:S01]  /*2890*/  ISETP.LE.U32.OR.EX P1, PT, R6, RZ, !P2, P1 ;  /* 0x000000ff0600720c */ /* 0x000fe20005723510 */
[----:B--2---:R0:W-:-:S12]  /*28a0*/  @!P0 STL.U8 [R11], R8 ;  /* 0x000000080b008387 */ /* 0x0041d80000100000 */
[----:B------:R-:W-:Y:S05]  /*28b0*/  @P1 BRA `(.L_x_35) ;  /* 0x0000000000501947 */ /* 0x000fea0003800000 */
[----:B------:R-:W-:Y:S01]  /*28c0*/  IADD3 R14, P1, PT, R0, -0x3, RZ ;  /* 0xfffffffd000e7810 */ /* 0x000fe20007f3e0ff */
[----:B------:R-:W1:Y:S01]  /*28d0*/  LDCU.64 UR4, c[0x0][0x388] ;  /* 0x00007100ff0477ac */ /* 0x000e620008000a00 */
[----:B------:R-:W-:Y:S02]  /*28e0*/  PLOP3.LUT P0, PT, PT, PT, PT, 0x8, 0x80 ;  /* 0x000000000080781c */ /* 0x000fe40003f0e170 */
[----:B------:R-:W-:-:S11]  /*28f0*/  IADD3.X R13, PT, PT, R7, -0x1, RZ, P1, !PT ;  /* 0xffffffff070d7810 */ /* 0x000fd60000ffe4ff */
.L_x_36:
[----:B01----:R-:W-:-:S04]  /*2900*/  IADD3 R8, P1, PT, R5, UR4, RZ ;  /* 0x0000000405087c10 */ /* 0x003fc8000ff3e0ff */
[----:B------:R-:W-:-:S05]  /*2910*/  IADD3.X R9, PT, PT, R4, UR5, RZ, P1, !PT ;  /* 0x0000000504097c10 */ /* 0x000fca0008ffe4ff */
[----:B--2---:R-:W2:Y:S04]  /*2920*/  LDG.E.U8 R6, desc[UR6][R8.64] ;  /* 0x0000000608067981 */ /* 0x004ea8000c1e1100 */
[----:B------:R-:W3:Y:S04]  /*2930*/  LDG.E.U8 R10, desc[UR6][R8.64+0x1] ;  /* 0x00000106080a7981 */ /* 0x000ee8000c1e1100 */
[----:B------:R-:W4:Y:S04]  /*2940*/  LDG.E.U8 R11, desc[UR6][R8.64+0x2] ;  /* 0x00000206080b7981 */ /* 0x000f28000c1e1100 */
[----:B------:R-:W5:Y:S01]  /*2950*/  LDG.E.U8 R12, desc[UR6][R8.64+0x3] ;  /* 0x00000306080c7981 */ /* 0x000f62000c1e1100 */
[----:B------:R-:W-:Y:S01]  /*2960*/  IMAD.IADD R15, R1, 0x1, R5 ;  /* 0x00000001010f7824 */ /* 0x000fe200078e0205 */
[----:B------:R-:W-:-:S05]  /*2970*/  IADD3 R5, P1, PT, R5, 0x4, RZ ;  /* 0x0000000405057810 */ /* 0x000fca0007f3e0ff */
[----:B------:R-:W-:Y:S01]  /*2980*/  IMAD.X R4, RZ, RZ, R4, P1 ;  /* 0x000000ffff047224 */ /* 0x000fe200008e0604 */
[----:B------:R-:W-:-:S04]  /*2990*/  ISETP.GE.U32.AND P1, PT, R5, R14, PT ;  /* 0x0000000e0500720c */ /* 0x000fc80003f26070 */
[----:B------:R-:W-:Y:S01]  /*29a0*/  ISETP.GE.U32.AND.EX P1, PT, R4, R13, PT, P1 ;  /* 0x0000000d0400720c */ /* 0x000fe20003f26110 */
[----:B--2---:R2:W-:Y:S04]  /*29b0*/  STL.U8 [R15], R6 ;  /* 0x000000060f007387 */ /* 0x0045e80000100000 */
[----:B---3--:R2:W-:Y:S04]  /*29c0*/  STL.U8 [R15+0x1], R10 ;  /* 0x0000010a0f007387 */ /* 0x0085e80000100000 */
[----:B----4-:R2:W-:Y:S04]  /*29d0*/  STL.U8 [R15+0x2], R11 ;  /* 0x0000020b0f007387 */ /* 0x0105e80000100000 */
[----:B-----5:R2:W-:Y:S01]  /*29e0*/  STL.U8 [R15+0x3], R12 ;  /* 0x0000030c0f007387 */ /* 0x0205e20000100000 */
[----:B------:R-:W-:Y:S05]  /*29f0*/  @!P1 BRA `(.L_x_36) ;  /* 0xfffffffc00c09947 */ /* 0x000fea000383ffff */
.L_x_35:
[----:B--2---:R-:W-:Y:S02]  /*2a00*/  IADD3 R6, P3, PT, -R5, R0, RZ ;  /* 0x0000000005067210 */ /* 0x004fe40007f7e1ff */
[----:B------:R-:W-:Y:S02]  /*2a10*/  ISETP.GT.U32.AND P2, PT, R0, R5, PT ;  /* 0x000000050000720c */ /* 0x000fe40003f44070 */
[----:B------:R-:W-:Y:S01]  /*2a20*/  ISETP.LE.U32.AND P1, PT, R6, 0x1, PT ;  /* 0x000000010600780c */ /* 0x000fe20003f23070 */
[C---:B------:R-:W-:Y:S01]  /*2a30*/  IMAD.X R6, R7.reuse, 0x1, ~R4, P3 ;  /* 0x0000000107067824 */ /* 0x040fe200018e0e04 */
[----:B------:R-:W-:-:S04]  /*2a40*/  ISETP.GT.U32.AND.EX P2, PT, R7, R4, PT, P2 ;  /* 0x000000040700720c */ /* 0x000fc80003f44120 */
[----:B------:R-:W-:-:S13]  /*2a50*/  ISETP.LE.U32.OR.EX P1, PT, R6, RZ, !P2, P1 ;  /* 0x000000ff0600720c */ /* 0x000fda0005723510 */
[----:B0-----:R-:W0:Y:S01]  /*2a60*/  @!P1 LDC.64 R8, c[0x0][0x388] ;  /* 0x0000e200ff089b82 */ /* 0x001e220000000a00 */
[----:B------:R-:W-:Y:S01]  /*2a70*/  @!P1 IMAD.IADD R11, R1, 0x1, R5 ;  /* 0x00000001010b9824 */ /* 0x000fe200078e0205 */
[----:B------:R-:W-:Y:S02]  /*2a80*/  @!P1 PLOP3.LUT P0, PT, PT, PT, PT, 0x8, 0x80 ;  /* 0x000000000080981c */ /* 0x000fe40003f0e170 */
[C---:B0-----:R-:W-:Y:S02]  /*2a90*/  @!P1 IADD3 R8, P3, PT, R5.reuse, R8, RZ ;  /* 0x0000000805089210 */ /* 0x041fe40007f7e0ff */
[----:B------:R-:W-:-:S03]  /*2aa0*/  @!P1 IADD3 R5, P2, PT, R5, 0x2, RZ ;  /* 0x0000000205059810 */ /* 0x000fc60007f5e0ff */
[----:B------:R-:W-:Y:S02]  /*2ab0*/  @!P1 IMAD.X R9, R4, 0x1, R9, P3 ;  /* 0x0000000104099824 */ /* 0x000fe400018e0609 */
[----:B------:R-:W-:Y:S01]  /*2ac0*/  @!P1 IMAD.X R4, RZ, RZ, R4, P2 ;  /* 0x000000ffff049224 */ /* 0x000fe200010e0604 */
[----:B------:R-:W-:Y:S02]  /*2ad0*/  ISETP.LT.U32.AND P2, PT, R5, R0, PT ;  /* 0x000000000500720c */ /* 0x000fe40003f41070 */
[----:B------:R-:W2:Y:S02]  /*2ae0*/  @!P1 LDG.E.U8 R10, desc[UR6][R8.64+0x1] ;  /* 0x00000106080a9981 */ /* 0x000ea4000c1e1100 */
[----:B------:R-:W-:-:S13]  /*2af0*/  ISETP.LT.U32.OR.EX P0, PT, R4, R7, P0, P2 ;  /* 0x000000070400720c */ /* 0x000fda0000701520 */
[----:B------:R-:W0:Y:S02]  /*2b00*/  @P0 LDC.64 R6, c[0x0][0x388] ;  /* 0x0000e200ff060b82 */ /* 0x000e240000000a00 */
[----:B0-----:R-:W-:-:S05]  /*2b10*/  @P0 IADD3 R6, P2, PT, R5, R6, RZ ;  /* 0x0000000605060210 */ /* 0x001fca0007f5e0ff */
[----:B------:R-:W-:Y:S02]  /*2b20*/  @P0 IMAD.X R7, R4, 0x1, R7, P2 ;  /* 0x0000000104070824 */ /* 0x000fe400010e0607 */
[----:B------:R-:W3:Y:S04]  /*2b30*/  @!P1 LDG.E.U8 R4, desc[UR6][R8.64] ;  /* 0x0000000608049981 */ /* 0x000ee8000c1e1100 */
[----:B------:R-:W4:Y:S01]  /*2b40*/  @P0 LDG.E.U8 R6, desc[UR6][R6.64] ;  /* 0x0000000606060981 */ /* 0x000f22000c1e1100 */
[----:B------:R-:W-:-:S03]  /*2b50*/  @P0 IMAD.IADD R5, R1, 0x1, R5 ;  /* 0x0000000101050824 */ /* 0x000fc600078e0205 */
[----:B--2---:R0:W-:Y:S04]  /*2b60*/  @!P1 STL.U8 [R11+0x1], R10 ;  /* 0x0000010a0b009387 */ /* 0x0041e80000100000 */
[----:B---3--:R0:W-:Y:S04]  /*2b70*/  @!P1 STL.U8 [R11], R4 ;  /* 0x000000040b009387 */ /* 0x0081e80000100000 */
[----:B----4-:R0:W-:Y:S02]  /*2b80*/  @P0 STL.U8 [R5], R6 ;  /* 0x0000000605000387 */ /* 0x0101e40000100000 */
.L_x_34:
[C---:B------:R-:W-:Y:S01]  /*2b90*/  ISETP.GE.U32.AND P0, PT, R2.reuse, -0x5591682f, PT ;  /* 0xaa6e97d10200780c */ /* 0x040fe20003f06070 */
[----:B------:R-:W-:Y:S01]  /*2ba0*/  IMAD.MOV.U32 R21, RZ, RZ, 0x80 ;  /* 0x00000080ff157424 */ /* 0x000fe200078e00ff */
[----:B0-----:R-:W-:Y:S02]  /*2bb0*/  IADD3 R5, P1, PT, R2, 0x5591682f, RZ ;  /* 0x5591682f02057810 */ /* 0x001fe40007f3e0ff */
[C---:B------:R-:W-:Y:S02]  /*2bc0*/  ISETP.GE.U32.AND.EX P0, PT, R3.reuse, -0x58f0709e, PT, P0 ;  /* 0xa70f8f620300780c */ /* 0x040fe40003f06100 */
[----:B------:R-:W-:-:S04]  /*2bd0*/  IADD3.X R6, PT, PT, R3, 0x58f0709d, RZ, P1, !PT ;  /* 0x58f0709d03067810 */ /* 0x000fc80000ffe4ff */
[----:B------:R-:W-:Y:S02]  /*2be0*/  SEL R6, R3, R6, !P0 ;  /* 0x0000000603067207 */ /* 0x000fe40004000000 */
[----:B------:R-:W-:Y:S02]  /*2bf0*/  SEL R3, R2, R5, !P0 ;  /* 0x0000000502037207 */ /* 0x000fe40004000000 */
[--C-:B------:R-:W-:Y:S02]  /*2c00*/  SHF.R.U32.HI R2, RZ, 0x1c, R6.reuse ;  /* 0x0000001cff027819 */ /* 0x100fe40000011606 */
[--C-:B------:R-:W-:Y:S02]  /*2c10*/  SHF.R.U32.HI R12, RZ, 0x18, R6.reuse ;  /* 0x00000018ff0c7819 */ /* 0x100fe40000011606 */
[--C-:B------:R-:W-:Y:S02]  /*2c20*/  SHF.R.U32.HI R13, RZ, 0x14, R6.reuse ;  /* 0x00000014ff0d7819 */ /* 0x100fe40000011606 */
[--C-:B------:R-:W-:Y:S01]  /*2c30*/  SHF.R.U32.HI R14, RZ, 0x10, R6.reuse ;  /* 0x00000010ff0e7819 */ /* 0x100fe20000011606 */
[----:B------:R-:W0:Y:S01]  /*2c40*/  LDC.U8 R2, c[0x3][R2] ;  /* 0x00c0000002027b82 */ /* 0x000e220000000000 */
[----:B------:R-:W-:-:S02]  /*2c50*/  SHF.R.U32.HI R15, RZ, 0xc, R6 ;  /* 0x0000000cff0f7819 */ /* 0x000fc40000011606 */
[--C-:B------:R-:W-:Y:S02]  /*2c60*/  SHF.R.U32.HI R19, RZ, 0x8, R6.reuse ;  /* 0x00000008ff137819 */ /* 0x100fe40000011606 */
[--C-:B------:R-:W-:Y:S02]  /*2c70*/  SHF.R.U32.HI R18, RZ, 0x4, R6.reuse ;  /* 0x00000004ff127819 */ /* 0x100fe40000011606 */
[----:B------:R-:W-:Y:S02]  /*2c80*/  LOP3.LUT R5, R6, 0xf, RZ, 0xc0, !PT ;  /* 0x0000000f06057812 */ /* 0x000fe400078ec0ff */
[C-C-:B------:R-:W-:Y:S02]  /*2c90*/  SHF.R.U64 R4, R3.reuse, 0x1c, R6.reuse ;  /* 0x0000001c03047819 */ /* 0x140fe40000001206 */
[C-C-:B------:R-:W-:Y:S02]  /*2ca0*/  SHF.R.U64 R7, R3.reuse, 0x18, R6.reuse ;  /* 0x0000001803077819 */ /* 0x140fe40000001206 */
[C-C-:B------:R-:W-:Y:S01]  /*2cb0*/  SHF.R.U64 R8, R3.reuse, 0x14, R6.reuse ;  /* 0x0000001403087819 */ /* 0x140fe20000001206 */
[----:B------:R-:W1:Y:S01]  /*2cc0*/  LDC.U8 R5, c[0x3][R5] ;  /* 0x00c0000005057b82 */ /* 0x000e620000000000 */
[----:B------:R-:W-:-:S02]  /*2cd0*/  SHF.R.U64 R9, R3, 0x10, R6 ;  /* 0x0000001003097819 */ /* 0x000fc40000001206 */
[C-C-:B------:R-:W-:Y:S02]  /*2ce0*/  SHF.R.U64 R10, R3.reuse, 0xc, R6.reuse ;  /* 0x0000000c030a7819 */ /* 0x140fe40000001206 */
[C-C-:B------:R-:W-:Y:S02]  /*2cf0*/  SHF.R.U64 R11, R3.reuse, 0x8, R6.reuse ;  /* 0x00000008030b7819 */ /* 0x140fe40000001206 */
[----:B------:R-:W-:Y:S02]  /*2d00*/  SHF.R.U64 R6, R3, 0x4, R6 ;  /* 0x0000000403067819 */ /* 0x000fe40000001206 */
[----:B------:R-:W-:Y:S02]  /*2d10*/  LOP3.LUT R12, R12, 0xf, RZ, 0xc0, !PT ;  /* 0x0000000f0c0c7812 */ /* 0x000fe400078ec0ff */
[----:B------:R-:W-:Y:S02]  /*2d20*/  LOP3.LUT R13, R13, 0xf, RZ, 0xc0, !PT ;  /* 0x0000000f0d0d7812 */ /* 0x000fe400078ec0ff */
[----:B------:R-:W-:-:S02]  /*2d30*/  LOP3.LUT R14, R14, 0xf, RZ, 0xc0, !PT ;  /* 0x0000000f0e0e7812 */ /* 0x000fc400078ec0ff */
[----:B------:R-:W-:Y:S01]  /*2d40*/  LOP3.LUT R15, R15, 0xf, RZ, 0xc0, !PT ;  /* 0x0000000f0f0f7812 */ /* 0x000fe200078ec0ff */
[----:B------:R-:W2:Y:S01]  /*2d50*/  LDC.U8 R12, c[0x3][R12] ;  /* 0x00c000000c0c7b82 */ /* 0x000ea20000000000 */
[----:B------:R-:W-:Y:S02]  /*2d60*/  LOP3.LUT R19, R19, 0xf, RZ, 0xc0, !PT ;  /* 0x0000000f13137812 */ /* 0x000fe400078ec0ff */
[----:B------:R-:W-:Y:S02]  /*2d70*/  LOP3.LUT R18, R18, 0xf, RZ, 0xc0, !PT ;  /* 0x0000000f12127812 */ /* 0x000fe400078ec0ff */
[----:B------:R-:W-:Y:S02]  /*2d80*/  LOP3.LUT R6, R6, 0xf, RZ, 0xc0, !PT ;  /* 0x0000000f06067812 */ /* 0x000fe400078ec0ff */
[----:B------:R-:W-:Y:S01]  /*2d90*/  LOP3.LUT R3, R3, 0xf, RZ, 0xc0, !PT ;  /* 0x0000000f03037812 */ /* 0x000fe200078ec0ff */
[----:B------:R-:W3:Y:S01]  /*2da0*/  LDC.U8 R13, c[0x3][R13] ;  /* 0x00c000000d0d7b82 */ /* 0x000ee20000000000 */
[----:B------:R-:W-:-:S02]  /*2db0*/  LOP3.LUT R4, R4, 0xf, RZ, 0xc0, !PT ;  /* 0x0000000f04047812 */ /* 0x000fc400078ec0ff */
[----:B------:R-:W-:Y:S02]  /*2dc0*/  LOP3.LUT R7, R7, 0xf, RZ, 0xc0, !PT ;  /* 0x0000000f07077812 */ /* 0x000fe400078ec0ff */
[----:B------:R-:W-:Y:S02]  /*2dd0*/  LOP3.LUT R8, R8, 0xf, RZ, 0xc0, !PT ;  /* 0x0000000f08087812 */ /* 0x000fe400078ec0ff */
[----:B------:R-:W-:Y:S01]  /*2de0*/  LOP3.LUT R9, R9, 0xf, RZ, 0xc0, !PT ;  /* 0x0000000f09097812 */ /* 0x000fe200078ec0ff */
[----:B------:R-:W4:Y:S01]  /*2df0*/  LDC.U8 R14, c[0x3][R14] ;  /* 0x00c000000e0e7b82 */ /* 0x000f220000000000 */
[----:B------:R-:W-:Y:S02]  /*2e00*/  LOP3.LUT R10, R10, 0xf, RZ, 0xc0, !PT ;  /* 0x0000000f0a0a7812 */ /* 0x000fe400078ec0ff */
[----:B------:R-:W-:-:S05]  /*2e10*/  LOP3.LUT R11, R11, 0xf, RZ, 0xc0, !PT ;  /* 0x0000000f0b0b7812 */ /* 0x000fca00078ec0ff */
[----:B------:R-:W5:Y:S08]  /*2e20*/  LDC.U8 R15, c[0x3][R15] ;  /* 0x00c000000f0f7b82 */ /* 0x000f700000000000 */
[----:B------:R-:W1:Y:S08]  /*2e30*/  LDC.U8 R19, c[0x3][R19] ;  /* 0x00c0000013137b82 */ /* 0x000e700000000000 */
[----:B------:R-:W1:Y:S08]  /*2e40*/  LDC.U8 R18, c[0x3][R18] ;  /* 0x00c0000012127b82 */ /* 0x000e700000000000 */
[----:B------:R-:W1:Y:S08]  /*2e50*/  LDC.U8 R24, c[0x3][R4] ;  /* 0x00c0000004187b82 */ /* 0x000e700000000000 */
[----:B------:R-:W1:Y:S08]  /*2e60*/  LDC.U8 R25, c[0x3][R7] ;  /* 0x00c0000007197b82 */ /* 0x000e700000000000 */
[----:B------:R-:W1:Y:S08]  /*2e70*/  LDC.U8 R26, c[0x3][R8] ;  /* 0x00c00000081a7b82 */ /* 0x000e700000000000 */
[----:B------:R0:W1:Y:S08]  /*2e80*/  LDC.U8 R27, c[0x3][R9] ;  /* 0x00c00000091b7b82 */ /* 0x0000700000000000 */
[----:B------:R-:W1:Y:S01]  /*2e90*/  LDC.U8 R28, c[0x3][R10] ;  /* 0x00c000000a1c7b82 */ /* 0x000e620000000000 */
[----:B0-----:R-:W-:-:S05]  /*2ea0*/  IMAD.IADD R9, R1, 0x1, R0 ;  /* 0x0000000101097824 */ /* 0x001fca00078e0200 */
[----:B------:R-:W-:Y:S02]  /*2eb0*/  STL.U8 [R9+0x10], R21 ;  /* 0x0000101509007387 */ /* 0x000fe40000100000 */
[----:B------:R-:W0:Y:S02]  /*2ec0*/  LDC.U8 R29, c[0x3][R11] ;  /* 0x00c000000b1d7b82 */ /* 0x000e240000000000 */
[----:B------:R-:W-:Y:S04]  /*2ed0*/  STL.U8 [R9], R2 ;  /* 0x0000000209007387 */ /* 0x000fe80000100000 */
[----:B--2---:R-:W-:Y:S02]  /*2ee0*/  STL.U8 [R9+0x1], R12 ;  /* 0x0000010c09007387 */ /* 0x004fe40000100000 */
[----:B------:R-:W2:Y:S02]  /*2ef0*/  LDC.U8 R6, c[0x3][R6] ;  /* 0x00c0000006067b82 */ /* 0x000ea40000000000 */
[----:B---3--:R-:W-:Y:S04]  /*2f00*/  STL.U8 [R9+0x2], R13 ;  /* 0x0000020d09007387 */ /* 0x008fe80000100000 */
[----:B----4-:R-:W-:Y:S02]  /*2f10*/  STL.U8 [R9+0x3], R14 ;  /* 0x0000030e09007387 */ /* 0x010fe40000100000 */
[----:B------:R-:W3:Y:S02]  /*2f20*/  LDC.U8 R20, c[0x3][R3] ;  /* 0x00c0000003147b82 */ /* 0x000ee40000000000 */
[----:B-----5:R4:W-:Y:S04]  /*2f30*/  STL.U8 [R9+0x4], R15 ;  /* 0x0000040f09007387 */ /* 0x0209e80000100000 */
[----:B-1----:R-:W-:Y:S04]  /*2f40*/  STL.U8 [R9+0x5], R19 ;  /* 0x0000051309007387 */ /* 0x002fe80000100000 */
[----:B------:R-:W-:Y:S04]  /*2f50*/  STL.U8 [R9+0x6], R18 ;  /* 0x0000061209007387 */ /* 0x000fe80000100000 */
[----:B------:R-:W-:Y:S04]  /*2f60*/  STL.U8 [R9+0x7], R5 ;  /* 0x0000070509007387 */ /* 0x000fe80000100000 */
[----:B------:R-:W-:Y:S04]  /*2f70*/  STL.U8 [R9+0x8], R24 ;  /* 0x0000081809007387 */ /* 0x000fe80000100000 */
[----:B------:R-:W-:Y:S04]  /*2f80*/  STL.U8 [R9+0x9], R25 ;  /* 0x0000091909007387 */ /* 0x000fe80000100000 */
[----:B------:R-:W-:Y:S04]  /*2f90*/  STL.U8 [R9+0xa], R26 ;  /* 0x00000a1a09007387 */ /* 0x000fe80000100000 */
[----:B------:R-:W-:Y:S04]  /*2fa0*/  STL.U8 [R9+0xb], R27 ;  /* 0x00000b1b09007387 */ /* 0x000fe80000100000 */
[----:B------:R-:W-:Y:S04]  /*2fb0*/  STL.U8 [R9+0xc], R28 ;  /* 0x00000c1c09007387 */ /* 0x000fe80000100000 */
[----:B0-----:R-:W-:Y:S04]  /*2fc0*/  STL.U8 [R9+0xd], R29 ;  /* 0x00000d1d09007387 */ /* 0x001fe80000100000 */
[----:B--2---:R0:W-:Y:S04]  /*2fd0*/  STL.U8 [R9+0xe], R6 ;  /* 0x00000e0609007387 */ /* 0x0041e80000100000 */
[----:B---3--:R1:W-:Y:S04]  /*2fe0*/  STL.U8 [R9+0xf], R20 ;  /* 0x00000f1409007387 */ /* 0x0083e80000100000 */
[----:B----4-:R-:W2:Y:S04]  /*2ff0*/  LDL.128 R12, [R1+0x10] ;  /* 0x00001000010c7983 */ /* 0x010ea80000100c00 */
[----:B0-----:R-:W3:Y:S04]  /*3000*/  LDL.128 R4, [R1+0x20] ;  /* 0x0000200001047983 */ /* 0x001ee80000100c00 */
[----:B-1----:R-:W4:Y:S04]  /*3010*/  LDL.128 R20, [R1] ;  /* 0x0000000001147983 */ /* 0x002f280000100c00 */
[----:B------:R-:W5:Y:S01]  /*3020*/  LDL.128 R8, [R1+0x30] ;  /* 0x0000300001087983 */ /* 0x000f620000100c00 */
[----:B----4-:R-:W-:-:S02]  /*3030*/  VIADD R0, R20, 0x16aa477 ;  /* 0x016aa47714007836 */ /* 0x010fc40000000000 */
[----:B------:R-:W-:-:S05]  /*3040*/  VIADD R3, R20, 0xd76aa477 ;  /* 0xd76aa47714037836 */ /* 0x000fca0000000000 */
[----:B------:R-:W-:-:S05]  /*3050*/  SHF.L.W.U32.HI R0, R3, 0x7, R0 ;  /* 0x0000000703007819 */ /* 0x000fca0000010e00 */
[C---:B------:R-:W-:Y:S01]  /*3060*/  VIADD R3, R0.reuse, 0xefcdab89 ;  /* 0xefcdab8900037836 */ /* 0x040fe20000000000 */
[----:B------:R-:W-:-:S04]  /*3070*/  IADD3 R19, PT, PT, -R0, 0x10325476, RZ ;  /* 0x1032547600137810 */ /* 0x000fc80007ffe1ff */
[----:B------:R-:W-:-:S04]  /*3080*/  LOP3.LUT R2, R3, 0xefcdab89, RZ, 0xc0, !PT ;  /* 0xefcdab8903027812 */ /* 0x000fc800078ec0ff */
[----:B------:R-:W-:Y:S02]  /*3090*/  LOP3.LUT R18, R2, 0x98badcfe, R19, 0xf8, !PT ;  /* 0x98badcfe02127812 */ /* 0x000fe400078ef813 */
[----:B------:R-:W-:Y:S02]  /*30a0*/  IADD3 R19, PT, PT, -R0, 0x25476, RZ ;  /* 0x0002547600137810 */ /* 0x000fe40007ffe1ff */
[----:B------:R-:W-:Y:S02]  /*30b0*/  LOP3.LUT R2, R3, 0xdab89, RZ, 0xc0, !PT ;  /* 0x000dab8903027812 */ /* 0x000fe400078ec0ff */
[----:B------:R-:W-:Y:S02]  /*30c0*/  IADD3 R25, PT, PT, R21, -0x705f434, R18 ;  /* 0xf8fa0bcc15197810 */ /* 0x000fe40007ffe012 */
[----:B------:R-:W-:Y:S02]  /*30d0*/  LOP3.LUT R2, R2, 0xadcfe, R19, 0xf8, !PT ;  /* 0x000adcfe02027812 */ /* 0x000fe400078ef813 */
[----:B------:R-:W-:-:S03]  /*30e0*/  LEA.HI R25, R25, R0, RZ, 0xc ;  /* 0x0000000019197211 */ /* 0x000fc600078f60ff */
[----:B------:R-:W-:-:S04]  /*30f0*/  IMAD.IADD R2, R21, 0x1, R2 ;  /* 0x0000000115027824 */ /* 0x000fc800078e0202 */
[----:B------:R-:W-:-:S04]  /*3100*/  IMAD R0, R2, 0x1000, R25 ;  /* 0x0000100002007824 */ /* 0x000fc800078e0219 */
[----:B------:R-:W-:-:S05]  /*3110*/  VIADD R0, R0, 0x908a6b89 ;  /* 0x908a6b8900007836 */ /* 0x000fca0000000000 */
[C-C-:B------:R-:W-:Y:S02]  /*3120*/  LOP3.LUT R25, R0.reuse, 0xefcdab89, R3.reuse, 0xac, !PT ;  /* 0xefcdab8900197812 */ /* 0x140fe400078eac03 */
[----:B------:R-:W-:Y:S02]  /*3130*/  LOP3.LUT R19, R0, 0x2b89, R3, 0xac, !PT ;  /* 0x00002b8900137812 */ /* 0x000fe400078eac03 */
[----:B------:R-:W-:-:S03]  /*3140*/  IADD3 R25, PT, PT, R22, -0x4324b227, R25 ;  /* 0xbcdb4dd916197810 */ /* 0x000fc60007ffe019 */
[----:B------:R-:W-:Y:S01]  /*3150*/  IMAD.IADD R19, R22, 0x1, R19 ;  /* 0x0000000116137824 */ /* 0x000fe200078e0213 */
[----:B------:R-:W-:-:S05]  /*3160*/  LEA.HI R2, R25, R0, RZ, 0x11 ;  /* 0x0000000019027211 */ /* 0x000fca00078f88ff */
[----:B------:R-:W-:-:S04]  /*3170*/  IMAD R19, R19, 0x20000, R2 ;  /* 0x0002000013137824 */ /* 0x000fc800078e0202 */
[----:B------:R-:W-:-:S05]  /*3180*/  VIADD R19, R19, 0x9bb20000 ;  /* 0x9bb2000013137836 */ /* 0x000fca0000000000 */
[----:B------:R-:W-:-:S05]  /*3190*/  LOP3.LUT R2, R3, R19, R0, 0xb8, !PT ;  /* 0x0000001303027212 */ /* 0x000fca00078eb800 */
[----:B------:R-:W-:-:S04]  /*31a0*/  IMAD.IADD R2, R23, 0x1, R2 ;  /* 0x0000000117027824 */ /* 0x000fc800078e0202 */
[----:B------:R-:W-:-:S05]  /*31b0*/  VIADD R18, R2, 0xb18b7a77 ;  /* 0xb18b7a7702127836 */ /* 0x000fca0000000000 */
[----:B------:R-:W-:-:S05]  /*31c0*/  LEA.HI R25, R18, R19, RZ, 0x16 ;  /* 0x0000001312197211 */ /* 0x000fca00078fb0ff */
[----:B------:R-:W-:-:S04]  /*31d0*/  IMAD R2, R2, 0x400000, R25 ;  /* 0x0040000002027824 */ /* 0x000fc800078e0219 */
[----:B------:R-:W-:-:S05]  /*31e0*/  VIADD R2, R2, 0x9dc00000 ;  /* 0x9dc0000002027836 */ /* 0x000fca0000000000 */
[----:B------:R-:W-:-:S04]  /*31f0*/  LOP3.LUT R18, R0, R2, R19, 0xb8, !PT ;  /* 0x0000000200127212 */ /* 0x000fc800078eb813 */
[----:B--2---:R-:W-:-:S05]  /*3200*/  IADD3 R3, PT, PT, R12, R18, R3 ;  /* 0x000000120c037210 */ /* 0x004fca0007ffe003 */
[C---:B------:R-:W-:Y:S02]  /*3210*/  VIADD R18, R3.reuse, 0xf57c0faf ;  /* 0xf57c0faf03127836 */ /* 0x040fe40000000000 */
[----:B------:R-:W-:-:S05]  /*3220*/  IMAD R3, R3, 0x80, R2 ;  /* 0x0000008003037824 */ /* 0x000fca00078e0202 */
[----:B------:R-:W-:-:S05]  /*3230*/  LEA.HI R3, R18, R3, RZ, 0x7 ;  /* 0x0000000312037211 */ /* 0x000fca00078f38ff */
[----:B------:R-:W-:-:S05]  /*3240*/  VIADD R3, R3, 0xbe07d780 ;  /* 0xbe07d78003037836 */ /* 0x000fca0000000000 */
[----:B------:R-:W-:-:S04]  /*3250*/  LOP3.LUT R18, R19, R3, R2, 0xb8, !PT ;  /* 0x0000000313127212 */ /* 0x000fc800078eb802 */
[----:B------:R-:W-:-:S05]  /*3260*/  IADD3 R18, PT, PT, R13, R18, R0 ;  /* 0x000000120d127210 */ /* 0x000fca0007ffe000 */
        /* <DEDUP_REMOVED lines=17> */
[----:B---3--:R-:W-:-:S05]  /*3380*/  IADD3 R3, PT, PT, R4, R18, R3 ;  /* 0x0000001204037210 */ /* 0x008fca0007ffe003 */
        /* <DEDUP_REMOVED lines=23> */
[----:B-----5:R-:W-:-:S05]  /*3500*/  IADD3 R3, PT, PT, R8, R18, R3 ;  /* 0x0000001208037210 */ /* 0x020fca0007ffe003 */
        /* <DEDUP_REMOVED lines=306> */
[C---:B------:R-:W-:Y:S02]  /*4830*/  IMAD R3, R2.reuse, 0x200000, R3 ;  /* 0x0020000002037824 */ /* 0x040fe400078e0203 */
[----:B------:R-:W-:-:S05]  /*4840*/  VIADD R2, R2, 0xeb86d391 ;  /* 0xeb86d39102027836 */ /* 0x000fca0000000000 */
[----:B------:R-:W-:Y:S01]  /*4850*/  LEA.HI R3, R2, R3, RZ, 0x15 ;  /* 0x0000000302037211 */ /* 0x000fe200078fa8ff */
[----:B------:R-:W-:-:S04]  /*4860*/  VIADD R2, R4, 0x3c24c381 ;  /* 0x3c24c38104027836 */ /* 0x000fc80000000000 */
[----:B------:R-:W-:-:S05]  /*4870*/  VIADD R3, R3, 0x61edab89 ;  /* 0x61edab8903037836 */ /* 0x000fca0000000000 */
[----:B------:R-:W-:Y:S01]  /*4880*/  STG.E.64 desc[UR6][R16.64], R2 ;  /* 0x0000000210007986 */ /* 0x000fe2000c101b06 */
[----:B------:R-:W-:Y:S05]  /*4890*/  EXIT ;  /* 0x000000000000794d */ /* 0x000fea0003800000 */
.L_x_37:
[----:B------:R-:W-:-:S00]  /*48a0*/  BRA `(.L_x_37) ;  /* 0xfffffffc00fc7947 */ /* 0x000fc0000383ffff */
[----:B------:R-:W-:-:S00]  /*48b0*/  NOP ;  /* 0x0000000000007918 */ /* 0x000fc00000000000 */
        /* <DEDUP_REMOVED lines=12> */
.L_x_38:


//--------------------- .nv.shared.reserved.0     --------------------------
	.section	.nv.shared.reserved.0,"aw",@nobits
	.weak		__nv_reservedSMEM_offset_0_alias
	.size		__nv_reservedSMEM_offset_0_alias, 0, 64
	.other		__nv_reservedSMEM_offset_0_alias,@"STO_CUDA_RESERVED_SHARED STV_DEFAULT"
__nv_reservedSMEM_offset_0_alias:
	.zero		0
	.zero		64


//--------------------- .nv.constant0._Z8KGkernelPyPci --------------------------
	.section	.nv.constant0._Z8KGkernelPyPci,"a",@progbits
	.sectionflags	@""
	.align	4
.nv.constant0._Z8KGkernelPyPci:
	.zero		916


//--------------------- SYMBOLS --------------------------

	.type		.nv.reservedSmem.offset0,@object
	.size		.nv.reservedSmem.offset0,0x4
